//
// Generated by NVIDIA NVVM Compiler
//
// Compiler Build ID: CL-36424714
// Cuda compilation tools, release 13.0, V13.0.88
// Based on NVVM 20.0.0
//

.version 9.0
.target sm_100
.address_size 64

	// .globl	_Z14kernel_decryptPKhPhS1_S1_m

.visible .entry _Z14kernel_decryptPKhPhS1_S1_m(
	.param .u64 .ptr .align 1 _Z14kernel_decryptPKhPhS1_S1_m_param_0,
	.param .u64 .ptr .align 1 _Z14kernel_decryptPKhPhS1_S1_m_param_1,
	.param .u64 .ptr .align 1 _Z14kernel_decryptPKhPhS1_S1_m_param_2,
	.param .u64 .ptr .align 1 _Z14kernel_decryptPKhPhS1_S1_m_param_3,
	.param .u64 _Z14kernel_decryptPKhPhS1_S1_m_param_4
)
{
	.reg .pred 	%p<4>;
	.reg .b16 	%rs<359>;
	.reg .b32 	%r<9>;
	.reg .b64 	%rd<254>;

	ld.param.u64 	%rd5, [_Z14kernel_decryptPKhPhS1_S1_m_param_1];
	ld.param.u64 	%rd6, [_Z14kernel_decryptPKhPhS1_S1_m_param_3];
	ld.param.u64 	%rd7, [_Z14kernel_decryptPKhPhS1_S1_m_param_4];
	cvta.to.global.u64 	%rd1, %rd5;
	mov.u32 	%r1, %tid.x;
	mov.u32 	%r2, %ntid.x;
	mov.u32 	%r3, %ctaid.x;
	mad.lo.s32 	%r4, %r2, %r3, %r1;
	cvt.s64.s32 	%rd2, %r4;
	setp.le.u64 	%p1, %rd7, %rd2;
	@%p1 bra 	$L__BB0_6;
	cvta.to.global.u64 	%rd8, %rd6;
	shl.b64 	%rd9, %rd2, 3;
	add.s64 	%rd3, %rd8, %rd9;
	ld.global.u8 	%rs6, [%rd1+224];
	ld.global.u64 	%rd10, [%rd3];
	cvta.to.global.u64 	%rd11, %rd10;
	ld.global.u8 	%rs7, [%rd11];
	xor.b16  	%rs8, %rs7, %rs6;
	st.global.u8 	[%rd11], %rs8;
	ld.global.u8 	%rs9, [%rd1+225];
	ld.global.u64 	%rd12, [%rd3];
	cvta.to.global.u64 	%rd13, %rd12;
	ld.global.u8 	%rs10, [%rd13+1];
	xor.b16  	%rs11, %rs10, %rs9;
	st.global.u8 	[%rd13+1], %rs11;
	ld.global.u8 	%rs12, [%rd1+226];
	ld.global.u64 	%rd14, [%rd3];
	cvta.to.global.u64 	%rd15, %rd14;
	ld.global.u8 	%rs13, [%rd15+2];
	xor.b16  	%rs14, %rs13, %rs12;
	st.global.u8 	[%rd15+2], %rs14;
	ld.global.u8 	%rs15, [%rd1+227];
	ld.global.u64 	%rd16, [%rd3];
	cvta.to.global.u64 	%rd17, %rd16;
	ld.global.u8 	%rs16, [%rd17+3];
	xor.b16  	%rs17, %rs16, %rs15;
	st.global.u8 	[%rd17+3], %rs17;
	ld.global.u8 	%rs18, [%rd1+228];
	ld.global.u64 	%rd18, [%rd3+8];
	cvta.to.global.u64 	%rd19, %rd18;
	ld.global.u8 	%rs19, [%rd19];
	xor.b16  	%rs20, %rs19, %rs18;
	st.global.u8 	[%rd19], %rs20;
	ld.global.u8 	%rs21, [%rd1+229];
	ld.global.u64 	%rd20, [%rd3+8];
	cvta.to.global.u64 	%rd21, %rd20;
	ld.global.u8 	%rs22, [%rd21+1];
	xor.b16  	%rs23, %rs22, %rs21;
	st.global.u8 	[%rd21+1], %rs23;
	ld.global.u8 	%rs24, [%rd1+230];
	ld.global.u64 	%rd22, [%rd3+8];
	cvta.to.global.u64 	%rd23, %rd22;
	ld.global.u8 	%rs25, [%rd23+2];
	xor.b16  	%rs26, %rs25, %rs24;
	st.global.u8 	[%rd23+2], %rs26;
	ld.global.u8 	%rs27, [%rd1+231];
	ld.global.u64 	%rd24, [%rd3+8];
	cvta.to.global.u64 	%rd25, %rd24;
	ld.global.u8 	%rs28, [%rd25+3];
	xor.b16  	%rs29, %rs28, %rs27;
	st.global.u8 	[%rd25+3], %rs29;
	ld.global.u8 	%rs30, [%rd1+232];
	ld.global.u64 	%rd26, [%rd3+16];
	cvta.to.global.u64 	%rd27, %rd26;
	ld.global.u8 	%rs31, [%rd27];
	xor.b16  	%rs32, %rs31, %rs30;
	st.global.u8 	[%rd27], %rs32;
	ld.global.u8 	%rs33, [%rd1+233];
	ld.global.u64 	%rd28, [%rd3+16];
	cvta.to.global.u64 	%rd29, %rd28;
	ld.global.u8 	%rs34, [%rd29+1];
	xor.b16  	%rs35, %rs34, %rs33;
	st.global.u8 	[%rd29+1], %rs35;
	ld.global.u8 	%rs36, [%rd1+234];
	ld.global.u64 	%rd30, [%rd3+16];
	cvta.to.global.u64 	%rd31, %rd30;
	ld.global.u8 	%rs37, [%rd31+2];
	xor.b16  	%rs38, %rs37, %rs36;
	st.global.u8 	[%rd31+2], %rs38;
	ld.global.u8 	%rs39, [%rd1+235];
	ld.global.u64 	%rd32, [%rd3+16];
	cvta.to.global.u64 	%rd33, %rd32;
	ld.global.u8 	%rs40, [%rd33+3];
	xor.b16  	%rs41, %rs40, %rs39;
	st.global.u8 	[%rd33+3], %rs41;
	ld.global.u8 	%rs42, [%rd1+236];
	ld.global.u64 	%rd34, [%rd3+24];
	cvta.to.global.u64 	%rd35, %rd34;
	ld.global.u8 	%rs43, [%rd35];
	xor.b16  	%rs44, %rs43, %rs42;
	st.global.u8 	[%rd35], %rs44;
	ld.global.u8 	%rs45, [%rd1+237];
	ld.global.u64 	%rd36, [%rd3+24];
	cvta.to.global.u64 	%rd37, %rd36;
	ld.global.u8 	%rs46, [%rd37+1];
	xor.b16  	%rs47, %rs46, %rs45;
	st.global.u8 	[%rd37+1], %rs47;
	ld.global.u8 	%rs48, [%rd1+238];
	ld.global.u64 	%rd38, [%rd3+24];
	cvta.to.global.u64 	%rd39, %rd38;
	ld.global.u8 	%rs49, [%rd39+2];
	xor.b16  	%rs50, %rs49, %rs48;
	st.global.u8 	[%rd39+2], %rs50;
	ld.global.u8 	%rs51, [%rd1+239];
	ld.global.u64 	%rd40, [%rd3+24];
	cvta.to.global.u64 	%rd41, %rd40;
	ld.global.u8 	%rs52, [%rd41+3];
	xor.b16  	%rs53, %rs52, %rs51;
	st.global.u8 	[%rd41+3], %rs53;
	mov.b16 	%rs357, 13;
$L__BB0_2:
	ld.param.u64 	%rd252, [_Z14kernel_decryptPKhPhS1_S1_m_param_1];
	ld.param.u64 	%rd250, [_Z14kernel_decryptPKhPhS1_S1_m_param_0];
	ld.global.u64 	%rd42, [%rd3+24];
	cvta.to.global.u64 	%rd43, %rd42;
	ld.global.u8 	%rs55, [%rd43+1];
	ld.global.u64 	%rd44, [%rd3+16];
	cvta.to.global.u64 	%rd45, %rd44;
	ld.global.u8 	%rs56, [%rd45+1];
	st.global.u8 	[%rd43+1], %rs56;
	ld.global.u64 	%rd46, [%rd3+8];
	cvta.to.global.u64 	%rd47, %rd46;
	ld.global.u8 	%rs57, [%rd47+1];
	ld.global.u64 	%rd48, [%rd3+16];
	cvta.to.global.u64 	%rd49, %rd48;
	st.global.u8 	[%rd49+1], %rs57;
	ld.global.u64 	%rd50, [%rd3];
	cvta.to.global.u64 	%rd51, %rd50;
	ld.global.u8 	%rs58, [%rd51+1];
	ld.global.u64 	%rd52, [%rd3+8];
	cvta.to.global.u64 	%rd53, %rd52;
	st.global.u8 	[%rd53+1], %rs58;
	ld.global.u64 	%rd54, [%rd3];
	cvta.to.global.u64 	%rd55, %rd54;
	st.global.u8 	[%rd55+1], %rs55;
	ld.global.u64 	%rd56, [%rd3];
	cvta.to.global.u64 	%rd57, %rd56;
	ld.global.u8 	%rs59, [%rd57+2];
	ld.global.u64 	%rd58, [%rd3+16];
	cvta.to.global.u64 	%rd59, %rd58;
	ld.global.u8 	%rs60, [%rd59+2];
	st.global.u8 	[%rd57+2], %rs60;
	ld.global.u64 	%rd60, [%rd3+16];
	cvta.to.global.u64 	%rd61, %rd60;
	st.global.u8 	[%rd61+2], %rs59;
	ld.global.u64 	%rd62, [%rd3+8];
	cvta.to.global.u64 	%rd63, %rd62;
	ld.global.u8 	%rs61, [%rd63+2];
	ld.global.u64 	%rd64, [%rd3+24];
	cvta.to.global.u64 	%rd65, %rd64;
	ld.global.u8 	%rs62, [%rd65+2];
	st.global.u8 	[%rd63+2], %rs62;
	ld.global.u64 	%rd66, [%rd3+24];
	cvta.to.global.u64 	%rd67, %rd66;
	st.global.u8 	[%rd67+2], %rs61;
	ld.global.u64 	%rd68, [%rd3];
	cvta.to.global.u64 	%rd69, %rd68;
	ld.global.u8 	%rs63, [%rd69+3];
	ld.global.u64 	%rd70, [%rd3+8];
	cvta.to.global.u64 	%rd71, %rd70;
	ld.global.u8 	%rs64, [%rd71+3];
	st.global.u8 	[%rd69+3], %rs64;
	ld.global.u64 	%rd72, [%rd3+16];
	cvta.to.global.u64 	%rd73, %rd72;
	ld.global.u8 	%rs65, [%rd73+3];
	ld.global.u64 	%rd74, [%rd3+8];
	cvta.to.global.u64 	%rd75, %rd74;
	st.global.u8 	[%rd75+3], %rs65;
	ld.global.u64 	%rd76, [%rd3+24];
	cvta.to.global.u64 	%rd77, %rd76;
	ld.global.u8 	%rs66, [%rd77+3];
	ld.global.u64 	%rd78, [%rd3+16];
	cvta.to.global.u64 	%rd79, %rd78;
	st.global.u8 	[%rd79+3], %rs66;
	ld.global.u64 	%rd80, [%rd3+24];
	cvta.to.global.u64 	%rd81, %rd80;
	st.global.u8 	[%rd81+3], %rs63;
	ld.global.u64 	%rd82, [%rd3+24];
	cvta.to.global.u64 	%rd83, %rd82;
	ld.global.s8 	%rd84, [%rd83];
	cvta.to.global.u64 	%rd85, %rd250;
	add.s64 	%rd86, %rd85, %rd84;
	ld.global.u8 	%rs67, [%rd86];
	ld.global.u64 	%rd87, [%rd3+32];
	cvta.to.global.u64 	%rd88, %rd87;
	st.global.u8 	[%rd88], %rs67;
	ld.global.u64 	%rd89, [%rd3+24];
	cvta.to.global.u64 	%rd90, %rd89;
	ld.global.s8 	%rd91, [%rd90+1];
	add.s64 	%rd92, %rd85, %rd91;
	ld.global.u8 	%rs68, [%rd92];
	ld.global.u64 	%rd93, [%rd3+32];
	cvta.to.global.u64 	%rd94, %rd93;
	st.global.u8 	[%rd94+1], %rs68;
	ld.global.u64 	%rd95, [%rd3+24];
	cvta.to.global.u64 	%rd96, %rd95;
	ld.global.s8 	%rd97, [%rd96+2];
	add.s64 	%rd98, %rd85, %rd97;
	ld.global.u8 	%rs69, [%rd98];
	ld.global.u64 	%rd99, [%rd3+32];
	cvta.to.global.u64 	%rd100, %rd99;
	st.global.u8 	[%rd100+2], %rs69;
	ld.global.u64 	%rd101, [%rd3+24];
	cvta.to.global.u64 	%rd102, %rd101;
	ld.global.s8 	%rd103, [%rd102+3];
	add.s64 	%rd104, %rd85, %rd103;
	ld.global.u8 	%rs70, [%rd104];
	ld.global.u64 	%rd105, [%rd3+32];
	cvta.to.global.u64 	%rd106, %rd105;
	st.global.u8 	[%rd106+3], %rs70;
	cvt.u32.u16 	%r5, %rs357;
	and.b32  	%r6, %r5, 255;
	mul.wide.u32 	%rd107, %r6, 16;
	cvta.to.global.u64 	%rd108, %rd252;
	add.s64 	%rd109, %rd108, %rd107;
	ld.global.u8 	%rs71, [%rd109];
	ld.global.u64 	%rd110, [%rd3];
	cvta.to.global.u64 	%rd111, %rd110;
	ld.global.u8 	%rs72, [%rd111];
	xor.b16  	%rs73, %rs72, %rs71;
	st.global.u8 	[%rd111], %rs73;
	ld.global.u8 	%rs74, [%rd109+1];
	ld.global.u64 	%rd112, [%rd3];
	cvta.to.global.u64 	%rd113, %rd112;
	ld.global.u8 	%rs75, [%rd113+1];
	xor.b16  	%rs76, %rs75, %rs74;
	st.global.u8 	[%rd113+1], %rs76;
	ld.global.u8 	%rs77, [%rd109+2];
	ld.global.u64 	%rd114, [%rd3];
	cvta.to.global.u64 	%rd115, %rd114;
	ld.global.u8 	%rs78, [%rd115+2];
	xor.b16  	%rs79, %rs78, %rs77;
	st.global.u8 	[%rd115+2], %rs79;
	ld.global.u8 	%rs80, [%rd109+3];
	ld.global.u64 	%rd116, [%rd3];
	cvta.to.global.u64 	%rd117, %rd116;
	ld.global.u8 	%rs81, [%rd117+3];
	xor.b16  	%rs82, %rs81, %rs80;
	st.global.u8 	[%rd117+3], %rs82;
	ld.global.u8 	%rs83, [%rd109+4];
	ld.global.u64 	%rd118, [%rd3+8];
	cvta.to.global.u64 	%rd119, %rd118;
	ld.global.u8 	%rs84, [%rd119];
	xor.b16  	%rs85, %rs84, %rs83;
	st.global.u8 	[%rd119], %rs85;
	ld.global.u8 	%rs86, [%rd109+5];
	ld.global.u64 	%rd120, [%rd3+8];
	cvta.to.global.u64 	%rd121, %rd120;
	ld.global.u8 	%rs87, [%rd121+1];
	xor.b16  	%rs88, %rs87, %rs86;
	st.global.u8 	[%rd121+1], %rs88;
	ld.global.u8 	%rs89, [%rd109+6];
	ld.global.u64 	%rd122, [%rd3+8];
	cvta.to.global.u64 	%rd123, %rd122;
	ld.global.u8 	%rs90, [%rd123+2];
	xor.b16  	%rs91, %rs90, %rs89;
	st.global.u8 	[%rd123+2], %rs91;
	ld.global.u8 	%rs92, [%rd109+7];
	ld.global.u64 	%rd124, [%rd3+8];
	cvta.to.global.u64 	%rd125, %rd124;
	ld.global.u8 	%rs93, [%rd125+3];
	xor.b16  	%rs94, %rs93, %rs92;
	st.global.u8 	[%rd125+3], %rs94;
	ld.global.u8 	%rs95, [%rd109+8];
	ld.global.u64 	%rd126, [%rd3+16];
	cvta.to.global.u64 	%rd127, %rd126;
	ld.global.u8 	%rs96, [%rd127];
	xor.b16  	%rs97, %rs96, %rs95;
	st.global.u8 	[%rd127], %rs97;
	ld.global.u8 	%rs98, [%rd109+9];
	ld.global.u64 	%rd128, [%rd3+16];
	cvta.to.global.u64 	%rd129, %rd128;
	ld.global.u8 	%rs99, [%rd129+1];
	xor.b16  	%rs100, %rs99, %rs98;
	st.global.u8 	[%rd129+1], %rs100;
	ld.global.u8 	%rs101, [%rd109+10];
	ld.global.u64 	%rd130, [%rd3+16];
	cvta.to.global.u64 	%rd131, %rd130;
	ld.global.u8 	%rs102, [%rd131+2];
	xor.b16  	%rs103, %rs102, %rs101;
	st.global.u8 	[%rd131+2], %rs103;
	ld.global.u8 	%rs104, [%rd109+11];
	ld.global.u64 	%rd132, [%rd3+16];
	cvta.to.global.u64 	%rd133, %rd132;
	ld.global.u8 	%rs105, [%rd133+3];
	xor.b16  	%rs106, %rs105, %rs104;
	st.global.u8 	[%rd133+3], %rs106;
	ld.global.u8 	%rs107, [%rd109+12];
	ld.global.u64 	%rd134, [%rd3+24];
	cvta.to.global.u64 	%rd135, %rd134;
	ld.global.u8 	%rs108, [%rd135];
	xor.b16  	%rs109, %rs108, %rs107;
	st.global.u8 	[%rd135], %rs109;
	ld.global.u8 	%rs110, [%rd109+13];
	ld.global.u64 	%rd136, [%rd3+24];
	cvta.to.global.u64 	%rd137, %rd136;
	ld.global.u8 	%rs111, [%rd137+1];
	xor.b16  	%rs112, %rs111, %rs110;
	st.global.u8 	[%rd137+1], %rs112;
	ld.global.u8 	%rs113, [%rd109+14];
	ld.global.u64 	%rd138, [%rd3+24];
	cvta.to.global.u64 	%rd139, %rd138;
	ld.global.u8 	%rs114, [%rd139+2];
	xor.b16  	%rs115, %rs114, %rs113;
	st.global.u8 	[%rd139+2], %rs115;
	ld.global.u8 	%rs116, [%rd109+15];
	ld.global.u64 	%rd140, [%rd3+24];
	cvta.to.global.u64 	%rd141, %rd140;
	ld.global.u8 	%rs117, [%rd141+3];
	xor.b16  	%rs118, %rs117, %rs116;
	st.global.u8 	[%rd141+3], %rs118;
	mov.b16 	%rs358, 0;
$L__BB0_3:
	and.b16  	%rs119, %rs358, 255;
	cvt.u32.u16 	%r7, %rs358;
	and.b32  	%r8, %r7, 255;
	mul.wide.u32 	%rd142, %r8, 8;
	add.s64 	%rd143, %rd3, %rd142;
	ld.global.u64 	%rd144, [%rd143];
	cvta.to.global.u64 	%rd145, %rd144;
	ld.global.s8 	%rs120, [%rd145];
	ld.global.s8 	%rs121, [%rd145+1];
	ld.global.s8 	%rs122, [%rd145+2];
	ld.global.s8 	%rs123, [%rd145+3];
	shl.b16 	%rs124, %rs120, 1;
	cvt.s16.s8 	%rs125, %rs124;
	shr.s16 	%rs126, %rs120, 7;
	and.b16  	%rs127, %rs126, 27;
	shl.b16 	%rs128, %rs120, 2;
	cvt.s16.s8 	%rs129, %rs128;
	and.b16  	%rs130, %rs126, 54;
	shr.s16 	%rs131, %rs125, 7;
	and.b16  	%rs132, %rs131, 27;
	shl.b16 	%rs133, %rs120, 3;
	and.b16  	%rs134, %rs126, 108;
	and.b16  	%rs135, %rs131, 54;
	shr.u16 	%rs136, %rs129, 7;
	and.b16  	%rs137, %rs136, 27;
	shl.b16 	%rs138, %rs121, 1;
	cvt.s16.s8 	%rs139, %rs138;
	shr.s16 	%rs140, %rs121, 7;
	and.b16  	%rs141, %rs140, 27;
	shl.b16 	%rs142, %rs121, 3;
	and.b16  	%rs143, %rs140, 108;
	shr.s16 	%rs144, %rs139, 7;
	and.b16  	%rs145, %rs144, 54;
	shl.b16 	%rs146, %rs121, 2;
	cvt.s16.s8 	%rs147, %rs146;
	shr.u16 	%rs148, %rs147, 7;
	and.b16  	%rs149, %rs148, 27;
	shl.b16 	%rs150, %rs122, 2;
	cvt.s16.s8 	%rs151, %rs150;
	shr.s16 	%rs152, %rs122, 7;
	and.b16  	%rs153, %rs152, 54;
	shl.b16 	%rs154, %rs122, 1;
	cvt.s16.s8 	%rs155, %rs154;
	shr.s16 	%rs156, %rs155, 7;
	and.b16  	%rs157, %rs156, 27;
	shl.b16 	%rs158, %rs122, 3;
	and.b16  	%rs159, %rs152, 108;
	and.b16  	%rs160, %rs156, 54;
	shr.u16 	%rs161, %rs151, 7;
	and.b16  	%rs162, %rs161, 27;
	shl.b16 	%rs163, %rs123, 3;
	shr.s16 	%rs164, %rs123, 7;
	and.b16  	%rs165, %rs164, 108;
	shl.b16 	%rs166, %rs123, 1;
	cvt.s16.s8 	%rs167, %rs166;
	shr.s16 	%rs168, %rs167, 7;
	and.b16  	%rs169, %rs168, 54;
	shl.b16 	%rs170, %rs123, 2;
	cvt.s16.s8 	%rs171, %rs170;
	shr.u16 	%rs172, %rs171, 7;
	and.b16  	%rs173, %rs172, 27;
	xor.b16  	%rs174, %rs128, %rs124;
	xor.b16  	%rs175, %rs174, %rs127;
	xor.b16  	%rs176, %rs175, %rs130;
	xor.b16  	%rs177, %rs176, %rs133;
	xor.b16  	%rs178, %rs177, %rs132;
	xor.b16  	%rs179, %rs178, %rs134;
	xor.b16  	%rs180, %rs179, %rs135;
	xor.b16  	%rs181, %rs180, %rs138;
	xor.b16  	%rs182, %rs181, %rs142;
	xor.b16  	%rs183, %rs182, %rs137;
	xor.b16  	%rs184, %rs183, %rs141;
	xor.b16  	%rs185, %rs184, %rs143;
	xor.b16  	%rs186, %rs185, %rs150;
	xor.b16  	%rs187, %rs186, %rs158;
	xor.b16  	%rs188, %rs187, %rs145;
	xor.b16  	%rs189, %rs188, %rs149;
	xor.b16  	%rs190, %rs189, %rs153;
	xor.b16  	%rs191, %rs190, %rs159;
	xor.b16  	%rs192, %rs191, %rs163;
	xor.b16  	%rs193, %rs192, %rs157;
	xor.b16  	%rs194, %rs193, %rs165;
	xor.b16  	%rs195, %rs194, %rs160;
	xor.b16  	%rs196, %rs195, %rs162;
	xor.b16  	%rs197, %rs196, %rs169;
	xor.b16  	%rs198, %rs197, %rs173;
	xor.b16  	%rs199, %rs198, %rs121;
	xor.b16  	%rs200, %rs199, %rs122;
	xor.b16  	%rs201, %rs200, %rs123;
	st.global.u8 	[%rd145], %rs201;
	and.b16  	%rs202, %rs140, 54;
	and.b16  	%rs203, %rs144, 27;
	and.b16  	%rs204, %rs152, 27;
	and.b16  	%rs205, %rs164, 54;
	and.b16  	%rs206, %rs168, 27;
	xor.b16  	%rs207, %rs133, %rs134;
	xor.b16  	%rs208, %rs207, %rs138;
	xor.b16  	%rs209, %rs208, %rs146;
	xor.b16  	%rs210, %rs209, %rs135;
	xor.b16  	%rs211, %rs210, %rs137;
	xor.b16  	%rs212, %rs211, %rs141;
	xor.b16  	%rs213, %rs212, %rs202;
	xor.b16  	%rs214, %rs213, %rs142;
	xor.b16  	%rs215, %rs214, %rs143;
	xor.b16  	%rs216, %rs215, %rs154;
	xor.b16  	%rs217, %rs216, %rs158;
	xor.b16  	%rs218, %rs217, %rs203;
	xor.b16  	%rs219, %rs218, %rs145;
	xor.b16  	%rs220, %rs219, %rs149;
	xor.b16  	%rs221, %rs220, %rs204;
	xor.b16  	%rs222, %rs221, %rs159;
	xor.b16  	%rs223, %rs222, %rs170;
	xor.b16  	%rs224, %rs223, %rs163;
	xor.b16  	%rs225, %rs224, %rs160;
	xor.b16  	%rs226, %rs225, %rs162;
	xor.b16  	%rs227, %rs226, %rs205;
	xor.b16  	%rs228, %rs227, %rs165;
	xor.b16  	%rs229, %rs228, %rs206;
	xor.b16  	%rs230, %rs229, %rs169;
	xor.b16  	%rs231, %rs230, %rs173;
	xor.b16  	%rs232, %rs231, %rs120;
	xor.b16  	%rs233, %rs232, %rs122;
	xor.b16  	%rs234, %rs233, %rs123;
	ld.global.u64 	%rd146, [%rd143];
	cvta.to.global.u64 	%rd147, %rd146;
	st.global.u8 	[%rd147+1], %rs234;
	and.b16  	%rs235, %rs164, 27;
	xor.b16  	%rs236, %rs128, %rs133;
	xor.b16  	%rs237, %rs236, %rs130;
	xor.b16  	%rs238, %rs237, %rs132;
	xor.b16  	%rs239, %rs238, %rs134;
	xor.b16  	%rs240, %rs239, %rs135;
	xor.b16  	%rs241, %rs240, %rs142;
	xor.b16  	%rs242, %rs241, %rs137;
	xor.b16  	%rs243, %rs242, %rs143;
	xor.b16  	%rs244, %rs243, %rs154;
	xor.b16  	%rs245, %rs244, %rs150;
	xor.b16  	%rs246, %rs245, %rs145;
	xor.b16  	%rs247, %rs246, %rs149;
	xor.b16  	%rs248, %rs247, %rs204;
	xor.b16  	%rs249, %rs248, %rs153;
	xor.b16  	%rs250, %rs249, %rs158;
	xor.b16  	%rs251, %rs250, %rs159;
	xor.b16  	%rs252, %rs251, %rs166;
	xor.b16  	%rs253, %rs252, %rs163;
	xor.b16  	%rs254, %rs253, %rs157;
	xor.b16  	%rs255, %rs254, %rs160;
	xor.b16  	%rs256, %rs255, %rs162;
	xor.b16  	%rs257, %rs256, %rs235;
	xor.b16  	%rs258, %rs257, %rs165;
	xor.b16  	%rs259, %rs258, %rs169;
	xor.b16  	%rs260, %rs259, %rs173;
	xor.b16  	%rs261, %rs260, %rs120;
	xor.b16  	%rs262, %rs261, %rs121;
	xor.b16  	%rs263, %rs262, %rs123;
	ld.global.u64 	%rd148, [%rd143];
	cvta.to.global.u64 	%rd149, %rd148;
	st.global.u8 	[%rd149+2], %rs263;
	xor.b16  	%rs264, %rs124, %rs133;
	xor.b16  	%rs265, %rs264, %rs127;
	xor.b16  	%rs266, %rs265, %rs134;
	xor.b16  	%rs267, %rs266, %rs135;
	xor.b16  	%rs268, %rs267, %rs146;
	xor.b16  	%rs269, %rs268, %rs142;
	xor.b16  	%rs270, %rs269, %rs137;
	xor.b16  	%rs271, %rs270, %rs202;
	xor.b16  	%rs272, %rs271, %rs143;
	xor.b16  	%rs273, %rs272, %rs158;
	xor.b16  	%rs274, %rs273, %rs203;
	xor.b16  	%rs275, %rs274, %rs159;
	xor.b16  	%rs276, %rs275, %rs145;
	xor.b16  	%rs277, %rs276, %rs149;
	xor.b16  	%rs278, %rs277, %rs166;
	xor.b16  	%rs279, %rs278, %rs170;
	xor.b16  	%rs280, %rs279, %rs160;
	xor.b16  	%rs281, %rs280, %rs162;
	xor.b16  	%rs282, %rs281, %rs235;
	xor.b16  	%rs283, %rs282, %rs205;
	xor.b16  	%rs284, %rs283, %rs163;
	xor.b16  	%rs285, %rs284, %rs165;
	xor.b16  	%rs286, %rs285, %rs206;
	xor.b16  	%rs287, %rs286, %rs169;
	xor.b16  	%rs288, %rs287, %rs173;
	xor.b16  	%rs289, %rs288, %rs120;
	xor.b16  	%rs290, %rs289, %rs121;
	xor.b16  	%rs291, %rs290, %rs122;
	ld.global.u64 	%rd150, [%rd143];
	cvta.to.global.u64 	%rd151, %rd150;
	st.global.u8 	[%rd151+3], %rs291;
	add.s16 	%rs358, %rs358, 1;
	setp.lt.u16 	%p2, %rs119, 3;
	@%p2 bra 	$L__BB0_3;
	add.s16 	%rs357, %rs357, -1;
	and.b16  	%rs292, %rs357, 255;
	setp.ne.s16 	%p3, %rs292, 0;
	@%p3 bra 	$L__BB0_2;
	ld.param.u64 	%rd253, [_Z14kernel_decryptPKhPhS1_S1_m_param_1];
	ld.param.u64 	%rd251, [_Z14kernel_decryptPKhPhS1_S1_m_param_0];
	ld.global.u64 	%rd152, [%rd3+24];
	cvta.to.global.u64 	%rd153, %rd152;
	ld.global.u8 	%rs293, [%rd153+1];
	ld.global.u64 	%rd154, [%rd3+16];
	cvta.to.global.u64 	%rd155, %rd154;
	ld.global.u8 	%rs294, [%rd155+1];
	st.global.u8 	[%rd153+1], %rs294;
	ld.global.u64 	%rd156, [%rd3+8];
	cvta.to.global.u64 	%rd157, %rd156;
	ld.global.u8 	%rs295, [%rd157+1];
	ld.global.u64 	%rd158, [%rd3+16];
	cvta.to.global.u64 	%rd159, %rd158;
	st.global.u8 	[%rd159+1], %rs295;
	ld.global.u64 	%rd160, [%rd3];
	cvta.to.global.u64 	%rd161, %rd160;
	ld.global.u8 	%rs296, [%rd161+1];
	ld.global.u64 	%rd162, [%rd3+8];
	cvta.to.global.u64 	%rd163, %rd162;
	st.global.u8 	[%rd163+1], %rs296;
	ld.global.u64 	%rd164, [%rd3];
	cvta.to.global.u64 	%rd165, %rd164;
	st.global.u8 	[%rd165+1], %rs293;
	ld.global.u64 	%rd166, [%rd3];
	cvta.to.global.u64 	%rd167, %rd166;
	ld.global.u8 	%rs297, [%rd167+2];
	ld.global.u64 	%rd168, [%rd3+16];
	cvta.to.global.u64 	%rd169, %rd168;
	ld.global.u8 	%rs298, [%rd169+2];
	st.global.u8 	[%rd167+2], %rs298;
	ld.global.u64 	%rd170, [%rd3+16];
	cvta.to.global.u64 	%rd171, %rd170;
	st.global.u8 	[%rd171+2], %rs297;
	ld.global.u64 	%rd172, [%rd3+8];
	cvta.to.global.u64 	%rd173, %rd172;
	ld.global.u8 	%rs299, [%rd173+2];
	ld.global.u64 	%rd174, [%rd3+24];
	cvta.to.global.u64 	%rd175, %rd174;
	ld.global.u8 	%rs300, [%rd175+2];
	st.global.u8 	[%rd173+2], %rs300;
	ld.global.u64 	%rd176, [%rd3+24];
	cvta.to.global.u64 	%rd177, %rd176;
	st.global.u8 	[%rd177+2], %rs299;
	ld.global.u64 	%rd178, [%rd3];
	cvta.to.global.u64 	%rd179, %rd178;
	ld.global.u8 	%rs301, [%rd179+3];
	ld.global.u64 	%rd180, [%rd3+8];
	cvta.to.global.u64 	%rd181, %rd180;
	ld.global.u8 	%rs302, [%rd181+3];
	st.global.u8 	[%rd179+3], %rs302;
	ld.global.u64 	%rd182, [%rd3+16];
	cvta.to.global.u64 	%rd183, %rd182;
	ld.global.u8 	%rs303, [%rd183+3];
	ld.global.u64 	%rd184, [%rd3+8];
	cvta.to.global.u64 	%rd185, %rd184;
	st.global.u8 	[%rd185+3], %rs303;
	ld.global.u64 	%rd186, [%rd3+24];
	cvta.to.global.u64 	%rd187, %rd186;
	ld.global.u8 	%rs304, [%rd187+3];
	ld.global.u64 	%rd188, [%rd3+16];
	cvta.to.global.u64 	%rd189, %rd188;
	st.global.u8 	[%rd189+3], %rs304;
	ld.global.u64 	%rd190, [%rd3+24];
	cvta.to.global.u64 	%rd191, %rd190;
	st.global.u8 	[%rd191+3], %rs301;
	ld.global.u64 	%rd192, [%rd3+24];
	cvta.to.global.u64 	%rd193, %rd192;
	ld.global.s8 	%rd194, [%rd193];
	cvta.to.global.u64 	%rd195, %rd251;
	add.s64 	%rd196, %rd195, %rd194;
	ld.global.u8 	%rs305, [%rd196];
	ld.global.u64 	%rd197, [%rd3+32];
	cvta.to.global.u64 	%rd198, %rd197;
	st.global.u8 	[%rd198], %rs305;
	ld.global.u64 	%rd199, [%rd3+24];
	cvta.to.global.u64 	%rd200, %rd199;
	ld.global.s8 	%rd201, [%rd200+1];
	add.s64 	%rd202, %rd195, %rd201;
	ld.global.u8 	%rs306, [%rd202];
	ld.global.u64 	%rd203, [%rd3+32];
	cvta.to.global.u64 	%rd204, %rd203;
	st.global.u8 	[%rd204+1], %rs306;
	ld.global.u64 	%rd205, [%rd3+24];
	cvta.to.global.u64 	%rd206, %rd205;
	ld.global.s8 	%rd207, [%rd206+2];
	add.s64 	%rd208, %rd195, %rd207;
	ld.global.u8 	%rs307, [%rd208];
	ld.global.u64 	%rd209, [%rd3+32];
	cvta.to.global.u64 	%rd210, %rd209;
	st.global.u8 	[%rd210+2], %rs307;
	ld.global.u64 	%rd211, [%rd3+24];
	cvta.to.global.u64 	%rd212, %rd211;
	ld.global.s8 	%rd213, [%rd212+3];
	add.s64 	%rd214, %rd195, %rd213;
	ld.global.u8 	%rs308, [%rd214];
	ld.global.u64 	%rd215, [%rd3+32];
	cvta.to.global.u64 	%rd216, %rd215;
	st.global.u8 	[%rd216+3], %rs308;
	cvta.to.global.u64 	%rd217, %rd253;
	ld.global.u8 	%rs309, [%rd217];
	ld.global.u64 	%rd218, [%rd3];
	cvta.to.global.u64 	%rd219, %rd218;
	ld.global.u8 	%rs310, [%rd219];
	xor.b16  	%rs311, %rs310, %rs309;
	st.global.u8 	[%rd219], %rs311;
	ld.global.u8 	%rs312, [%rd217+1];
	ld.global.u64 	%rd220, [%rd3];
	cvta.to.global.u64 	%rd221, %rd220;
	ld.global.u8 	%rs313, [%rd221+1];
	xor.b16  	%rs314, %rs313, %rs312;
	st.global.u8 	[%rd221+1], %rs314;
	ld.global.u8 	%rs315, [%rd217+2];
	ld.global.u64 	%rd222, [%rd3];
	cvta.to.global.u64 	%rd223, %rd222;
	ld.global.u8 	%rs316, [%rd223+2];
	xor.b16  	%rs317, %rs316, %rs315;
	st.global.u8 	[%rd223+2], %rs317;
	ld.global.u8 	%rs318, [%rd217+3];
	ld.global.u64 	%rd224, [%rd3];
	cvta.to.global.u64 	%rd225, %rd224;
	ld.global.u8 	%rs319, [%rd225+3];
	xor.b16  	%rs320, %rs319, %rs318;
	st.global.u8 	[%rd225+3], %rs320;
	ld.global.u8 	%rs321, [%rd217+4];
	ld.global.u64 	%rd226, [%rd3+8];
	cvta.to.global.u64 	%rd227, %rd226;
	ld.global.u8 	%rs322, [%rd227];
	xor.b16  	%rs323, %rs322, %rs321;
	st.global.u8 	[%rd227], %rs323;
	ld.global.u8 	%rs324, [%rd217+5];
	ld.global.u64 	%rd228, [%rd3+8];
	cvta.to.global.u64 	%rd229, %rd228;
	ld.global.u8 	%rs325, [%rd229+1];
	xor.b16  	%rs326, %rs325, %rs324;
	st.global.u8 	[%rd229+1], %rs326;
	ld.global.u8 	%rs327, [%rd217+6];
	ld.global.u64 	%rd230, [%rd3+8];
	cvta.to.global.u64 	%rd231, %rd230;
	ld.global.u8 	%rs328, [%rd231+2];
	xor.b16  	%rs329, %rs328, %rs327;
	st.global.u8 	[%rd231+2], %rs329;
	ld.global.u8 	%rs330, [%rd217+7];
	ld.global.u64 	%rd232, [%rd3+8];
	cvta.to.global.u64 	%rd233, %rd232;
	ld.global.u8 	%rs331, [%rd233+3];
	xor.b16  	%rs332, %rs331, %rs330;
	st.global.u8 	[%rd233+3], %rs332;
	ld.global.u8 	%rs333, [%rd217+8];
	ld.global.u64 	%rd234, [%rd3+16];
	cvta.to.global.u64 	%rd235, %rd234;
	ld.global.u8 	%rs334, [%rd235];
	xor.b16  	%rs335, %rs334, %rs333;
	st.global.u8 	[%rd235], %rs335;
	ld.global.u8 	%rs336, [%rd217+9];
	ld.global.u64 	%rd236, [%rd3+16];
	cvta.to.global.u64 	%rd237, %rd236;
	ld.global.u8 	%rs337, [%rd237+1];
	xor.b16  	%rs338, %rs337, %rs336;
	st.global.u8 	[%rd237+1], %rs338;
	ld.global.u8 	%rs339, [%rd217+10];
	ld.global.u64 	%rd238, [%rd3+16];
	cvta.to.global.u64 	%rd239, %rd238;
	ld.global.u8 	%rs340, [%rd239+2];
	xor.b16  	%rs341, %rs340, %rs339;
	st.global.u8 	[%rd239+2], %rs341;
	ld.global.u8 	%rs342, [%rd217+11];
	ld.global.u64 	%rd240, [%rd3+16];
	cvta.to.global.u64 	%rd241, %rd240;
	ld.global.u8 	%rs343, [%rd241+3];
	xor.b16  	%rs344, %rs343, %rs342;
	st.global.u8 	[%rd241+3], %rs344;
	ld.global.u8 	%rs345, [%rd217+12];
	ld.global.u64 	%rd242, [%rd3+24];
	cvta.to.global.u64 	%rd243, %rd242;
	ld.global.u8 	%rs346, [%rd243];
	xor.b16  	%rs347, %rs346, %rs345;
	st.global.u8 	[%rd243], %rs347;
	ld.global.u8 	%rs348, [%rd217+13];
	ld.global.u64 	%rd244, [%rd3+24];
	cvta.to.global.u64 	%rd245, %rd244;
	ld.global.u8 	%rs349, [%rd245+1];
	xor.b16  	%rs350, %rs349, %rs348;
	st.global.u8 	[%rd245+1], %rs350;
	ld.global.u8 	%rs351, [%rd217+14];
	ld.global.u64 	%rd246, [%rd3+24];
	cvta.to.global.u64 	%rd247, %rd246;
	ld.global.u8 	%rs352, [%rd247+2];
	xor.b16  	%rs353, %rs352, %rs351;
	st.global.u8 	[%rd247+2], %rs353;
	ld.global.u8 	%rs354, [%rd217+15];
	ld.global.u64 	%rd248, [%rd3+24];
	cvta.to.global.u64 	%rd249, %rd248;
	ld.global.u8 	%rs355, [%rd249+3];
	xor.b16  	%rs356, %rs355, %rs354;
	st.global.u8 	[%rd249+3], %rs356;
$L__BB0_6:
	ret;

}


// ===== COMPILED SASS (sm_100) =====

	.target	sm_100

	.elftype	@"ET_EXEC"


//--------------------- .note.nv.tkinfo           --------------------------
	.section	.note.nv.tkinfo,"",@"SHT_NOTE"
	.sectionflags	@"SHF_NOTE_NV_TKINFO"
	.tkinfo
        /*0018*/ 	.word	0x00000002
        /*0030*/ 	.string	""
        /*0030*/ 	.string	"ptxas"
        /*0030*/ 	.string	"Cuda compilation tools, release 13.0, V13.0.88"
        /*0030*/ 	.string	"Build cuda_13.0.r13.0/compiler.36424714_0"
        /*0030*/ 	.string	"-arch sm_100 -m 64 "



//--------------------- .note.nv.cuinfo           --------------------------
	.section	.note.nv.cuinfo,"",@"SHT_NOTE"
	.sectionflags	@"SHF_NOTE_NV_CUINFO"
        /*0018*/ 	.short	0x0002
        /*001a*/ 	.short	0x0064
        /*001c*/ 	.short	0x0082
	.zero		2


//--------------------- .nv.info                  --------------------------
	.section	.nv.info,"",@"SHT_CUDA_INFO"
	.align	4


	//----- nvinfo : EIATTR_REGCOUNT
	.align		4
        /*0000*/ 	.byte	0x04, 0x2f
        /*0002*/ 	.short	(.L_1 - .L_0)
	.align		4
.L_0:
        /*0004*/ 	.word	index@(_Z14kernel_decryptPKhPhS1_S1_m)
        /*0008*/ 	.word	0x00000020


	//----- nvinfo : EIATTR_FRAME_SIZE
	.align		4
.L_1:
        /*000c*/ 	.byte	0x04, 0x11
        /*000e*/ 	.short	(.L_3 - .L_2)
	.align		4
.L_2:
        /*0010*/ 	.word	index@(_Z14kernel_decryptPKhPhS1_S1_m)
        /*0014*/ 	.word	0x00000000


	//----- nvinfo : EIATTR_MIN_STACK_SIZE
	.align		4
.L_3:
        /*0018*/ 	.byte	0x04, 0x12
        /*001a*/ 	.short	(.L_5 - .L_4)
	.align		4
.L_4:
        /*001c*/ 	.word	index@(_Z14kernel_decryptPKhPhS1_S1_m)
        /*0020*/ 	.word	0x00000000
.L_5:


//--------------------- .nv.compat                --------------------------
	.section	.nv.compat,"",@"SHT_CUDA_COMPAT_INFO"
	.align	4
        /*0000*/ 	.byte	0x02, 0x09, 0x00, 0x00, 0x02, 0x02, 0x01, 0x00, 0x02, 0x05, 0x05, 0x00, 0x03, 0x07, 0x01, 0x01
        /*0010*/ 	.byte	0x02, 0x03, 0x00, 0x00, 0x02, 0x06, 0x01, 0x00, 0x04, 0x0b, 0x08, 0x00, 0x09, 0x00, 0x00, 0x00
        /*0020*/ 	.byte	0x00, 0x00, 0x00, 0x00


//--------------------- .nv.info._Z14kernel_decryptPKhPhS1_S1_m --------------------------
	.section	.nv.info._Z14kernel_decryptPKhPhS1_S1_m,"",@"SHT_CUDA_INFO"
	.sectionflags	@""
	.align	4


	//----- nvinfo : EIATTR_CUDA_API_VERSION
	.align		4
        /*0000*/ 	.byte	0x04, 0x37
        /*0002*/ 	.short	(.L_7 - .L_6)
.L_6:
        /*0004*/ 	.word	0x00000082


	//----- nvinfo : EIATTR_KPARAM_INFO
	.align		4
.L_7:
        /*0008*/ 	.byte	0x04, 0x17
        /*000a*/ 	.short	(.L_9 - .L_8)
.L_8:
        /*000c*/ 	.word	0x00000000
        /*0010*/ 	.short	0x0004
        /*0012*/ 	.short	0x0020
        /*0014*/ 	.byte	0x00, 0xf0, 0x21, 0x00


	//----- nvinfo : EIATTR_KPARAM_INFO
	.align		4
.L_9:
        /*0018*/ 	.byte	0x04, 0x17
        /*001a*/ 	.short	(.L_11 - .L_10)
.L_10:
        /*001c*/ 	.word	0x00000000
        /*0020*/ 	.short	0x0003
        /*0022*/ 	.short	0x0018
        /*0024*/ 	.byte	0x00, 0xf5, 0x21, 0x00


	//----- nvinfo : EIATTR_KPARAM_INFO
	.align		4
.L_11:
        /*0028*/ 	.byte	0x04, 0x17
        /*002a*/ 	.short	(.L_13 - .L_12)
.L_12:
        /*002c*/ 	.word	0x00000000
        /*0030*/ 	.short	0x0002
        /*0032*/ 	.short	0x0010
        /*0034*/ 	.byte	0x00, 0xf5, 0x21, 0x00


	//----- nvinfo : EIATTR_KPARAM_INFO
	.align		4
.L_13:
        /*0038*/ 	.byte	0x04, 0x17
        /*003a*/ 	.short	(.L_15 - .L_14)
.L_14:
        /*003c*/ 	.word	0x00000000
        /*0040*/ 	.short	0x0001
        /*0042*/ 	.short	0x0008
        /*0044*/ 	.byte	0x00, 0xf5, 0x21, 0x00


	//----- nvinfo : EIATTR_KPARAM_INFO
	.align		4
.L_15:
        /*0048*/ 	.byte	0x04, 0x17
        /*004a*/ 	.short	(.L_17 - .L_16)
.L_16:
        /*004c*/ 	.word	0x00000000
        /*0050*/ 	.short	0x0000
        /*0052*/ 	.short	0x0000
        /*0054*/ 	.byte	0x00, 0xf5, 0x21, 0x00


	//----- nvinfo : EIATTR_SPARSE_MMA_MASK
	.align		4
.L_17:
        /*0058*/ 	.byte	0x03, 0x50
        /*005a*/ 	.short	0x0000


	//----- nvinfo : EIATTR_MAXREG_COUNT
	.align		4
        /*005c*/ 	.byte	0x03, 0x1b
        /*005e*/ 	.short	0x00ff


	//----- nvinfo : EIATTR_MERCURY_ISA_VERSION
	.align		4
        /*0060*/ 	.byte	0x03, 0x5f
        /*0062*/ 	.short	0x0101


	//----- nvinfo : EIATTR_VRC_CTA_INIT_COUNT
	.align		4
        /*0064*/ 	.byte	0x02, 0x4a
	.zero		1
	.zero		1


	//----- nvinfo : EIATTR_EXIT_INSTR_OFFSETS
	.align		4
        /*0068*/ 	.byte	0x04, 0x1c
        /*006a*/ 	.short	(.L_19 - .L_18)


	//   ....[0]....
.L_18:
        /*006c*/ 	.word	0x00000090


	//   ....[1]....
        /*0070*/ 	.word	0x00002340


	//----- nvinfo : EIATTR_CBANK_PARAM_SIZE
	.align		4
.L_19:
        /*0074*/ 	.byte	0x03, 0x19
        /*0076*/ 	.short	0x0028


	//----- nvinfo : EIATTR_PARAM_CBANK
	.align		4
        /*0078*/ 	.byte	0x04, 0x0a
        /*007a*/ 	.short	(.L_21 - .L_20)
	.align		4
.L_20:
        /*007c*/ 	.word	index@(.nv.constant0._Z14kernel_decryptPKhPhS1_S1_m)
        /*0080*/ 	.short	0x0380
        /*0082*/ 	.short	0x0028


	//----- nvinfo : EIATTR_SW_WAR
	.align		4
.L_21:
        /*0084*/ 	.byte	0x04, 0x36
        /*0086*/ 	.short	(.L_23 - .L_22)
.L_22:
        /*0088*/ 	.word	0x00000008
.L_23:


//--------------------- .nv.callgraph             --------------------------
	.section	.nv.callgraph,"",@"SHT_CUDA_CALLGRAPH"
	.align	4
	.sectionentsize	8
	.align		4
        /*0000*/ 	.word	0x00000000
	.align		4
        /*0004*/ 	.word	0xffffffff
	.align		4
        /*0008*/ 	.word	0x00000000
	.align		4
        /*000c*/ 	.word	0xfffffffe
	.align		4
        /*0010*/ 	.word	0x00000000
	.align		4
        /*0014*/ 	.word	0xfffffffd
	.align		4
        /*0018*/ 	.word	0x00000000
	.align		4
        /*001c*/ 	.word	0xfffffffc


//--------------------- .text._Z14kernel_decryptPKhPhS1_S1_m --------------------------
	.section	.text._Z14kernel_decryptPKhPhS1_S1_m,"ax",@progbits
	.align	128
        .global         _Z14kernel_decryptPKhPhS1_S1_m
        .type           _Z14kernel_decryptPKhPhS1_S1_m,@function
        .size           _Z14kernel_decryptPKhPhS1_S1_m,(.L_x_3 - _Z14kernel_decryptPKhPhS1_S1_m)
        .other          _Z14kernel_decryptPKhPhS1_S1_m,@"STO_CUDA_ENTRY STV_DEFAULT"
_Z14kernel_decryptPKhPhS1_S1_m:
.text._Z14kernel_decryptPKhPhS1_S1_m:
[----:B------:R-:W-:Y:S01]  /*0000*/  LDC R1, c[0x0][0x37c] ;  /* 0x0000df00ff017b82 */ /* 0x000fe20000000800 */
[----:B------:R-:W0:Y:S01]  /*0010*/  S2R R0, SR_TID.X ;  /* 0x0000000000007919 */ /* 0x000e220000002100 */
[----:B------:R-:W0:Y:S01]  /*0020*/  LDCU UR4, c[0x0][0x360] ;  /* 0x00006c00ff0477ac */ /* 0x000e220008000800 */
[----:B------:R-:W0:Y:S01]  /*0030*/  S2R R3, SR_CTAID.X ;  /* 0x0000000000037919 */ /* 0x000e220000002500 */
[----:B------:R-:W1:Y:S01]  /*0040*/  LDCU.64 UR6, c[0x0][0x3a0] ;  /* 0x00007400ff0677ac */ /* 0x000e620008000a00 */
[----:B0-----:R-:W-:-:S05]  /*0050*/  IMAD R0, R3, UR4, R0 ;  /* 0x0000000403007c24 */ /* 0x001fca000f8e0200 */
[----:B-1----:R-:W-:Y:S02]  /*0060*/  ISETP.GE.U32.AND P0, PT, R0, UR6, PT ;  /* 0x0000000600007c0c */ /* 0x002fe4000bf06070 */
[----:B------:R-:W-:-:S04]  /*0070*/  SHF.R.S32.HI R3, RZ, 0x1f, R0 ;  /* 0x0000001fff037819 */ /* 0x000fc80000011400 */
[----:B------:R-:W-:-:S13]  /*0080*/  ISETP.GE.U32.AND.EX P0, PT, R3, UR7, PT, P0 ;  /* 0x0000000703007c0c */ /* 0x000fda000bf06100 */
[----:B------:R-:W-:Y:S05]  /*0090*/  @P0 EXIT ;  /* 0x000000000000094d */ /* 0x000fea0003800000 */
[----:B------:R-:W0:Y:S01]  /*00a0*/  LDCU.64 UR6, c[0x0][0x398] ;  /* 0x00007300ff0677ac */ /* 0x000e220008000a00 */
[----:B------:R-:W1:Y:S01]  /*00b0*/  LDCU.64 UR4, c[0x0][0x358] ;  /* 0x00006b00ff0477ac */ /* 0x000e620008000a00 */
[----:B0-----:R-:W-:-:S04]  /*00c0*/  LEA R2, P0, R0, UR6, 0x3 ;  /* 0x0000000600027c11 */ /* 0x001fc8000f8018ff */
[----:B------:R-:W-:-:S05]  /*00d0*/  LEA.HI.X R3, R0, UR7, R3, 0x3, P0 ;  /* 0x0000000700037c11 */ /* 0x000fca00080f1c03 */
[----:B-1----:R-:W2:Y:S01]  /*00e0*/  LDG.E.64 R6, desc[UR4][R2.64] ;  /* 0x0000000402067981 */ /* 0x002ea2000c1e1b00 */
[----:B------:R-:W0:Y:S03]  /*00f0*/  LDC.64 R4, c[0x0][0x388] ;  /* 0x0000e200ff047b82 */ /* 0x000e260000000a00 */
[----:B0-----:R-:W3:Y:S04]  /*0100*/  LDG.E.U8 R0, desc[UR4][R4.64+0xe0] ;  /* 0x0000e00404007981 */ /* 0x001ee8000c1e1100 */
[----:B--2---:R-:W3:Y:S02]  /*0110*/  LDG.E.U8 R9, desc[UR4][R6.64] ;  /* 0x0000000406097981 */ /* 0x004ee4000c1e1100 */
[----:B---3--:R-:W-:-:S05]  /*0120*/  LOP3.LUT R13, R9, R0, RZ, 0x3c, !PT ;  /* 0x00000000090d7212 */ /* 0x008fca00078e3cff */
[----:B------:R0:W-:Y:S04]  /*0130*/  STG.E.U8 desc[UR4][R6.64], R13 ;  /* 0x0000000d06007986 */ /* 0x0001e8000c101104 */
[----:B------:R-:W2:Y:S04]  /*0140*/  LDG.E.64 R8, desc[UR4][R2.64] ;  /* 0x0000000402087981 */ /* 0x000ea8000c1e1b00 */
[----:B------:R-:W3:Y:S04]  /*0150*/  LDG.E.U8 R0, desc[UR4][R4.64+0xe1] ;  /* 0x0000e10404007981 */ /* 0x000ee8000c1e1100 */
        /* <DEDUP_REMOVED lines=8> */
[----:B0-----:R-:W3:Y:S04]  /*01e0*/  LDG.E.64 R6, desc[UR4][R2.64] ;  /* 0x0000000402067981 */ /* 0x001ee8000c1e1b00 */
[----:B------:R-:W4:Y:S04]  /*01f0*/  LDG.E.U8 R0, desc[UR4][R4.64+0xe3] ;  /* 0x0000e30404007981 */ /* 0x000f28000c1e1100 */
[----:B---3--:R-:W4:Y:S02]  /*0200*/  LDG.E.U8 R13, desc[UR4][R6.64+0x3] ;  /* 0x00000304060d7981 */ /* 0x008f24000c1e1100 */
[----:B----4-:R-:W-:-:S05]  /*0210*/  LOP3.LUT R13, R13, R0, RZ, 0x3c, !PT ;  /* 0x000000000d0d7212 */ /* 0x010fca00078e3cff */
[----:B------:R0:W-:Y:S04]  /*0220*/  STG.E.U8 desc[UR4][R6.64+0x3], R13 ;  /* 0x0000030d06007986 */ /* 0x0001e8000c101104 */
[----:B-1----:R-:W3:Y:S04]  /*0230*/  LDG.E.64 R8, desc[UR4][R2.64+0x8] ;  /* 0x0000080402087981 */ /* 0x002ee8000c1e1b00 */
[----:B------:R-:W4:Y:S04]  /*0240*/  LDG.E.U8 R0, desc[UR4][R4.64+0xe4] ;  /* 0x0000e40404007981 */ /* 0x000f28000c1e1100 */
[----:B---3--:R-:W4:Y:S02]  /*0250*/  LDG.E.U8 R15, desc[UR4][R8.64] ;  /* 0x00000004080f7981 */ /* 0x008f24000c1e1100 */
[----:B----4-:R-:W-:-:S05]  /*0260*/  LOP3.LUT R15, R15, R0, RZ, 0x3c, !PT ;  /* 0x000000000f0f7212 */ /* 0x010fca00078e3cff */
[----:B------:R1:W-:Y:S04]  /*0270*/  STG.E.U8 desc[UR4][R8.64], R15 ;  /* 0x0000000f08007986 */ /* 0x0003e8000c101104 */
[----:B--2---:R-:W2:Y:S04]  /*0280*/  LDG.E.64 R10, desc[UR4][R2.64+0x8] ;  /* 0x00000804020a7981 */ /* 0x004ea8000c1e1b00 */
        /* <DEDUP_REMOVED lines=49> */
[----:B0-----:R-:W2:Y:S04]  /*05a0*/  LDG.E.64 R6, desc[UR4][R2.64+0x18] ;  /* 0x0000180402067981 */ /* 0x001ea8000c1e1b00 */
[----:B------:R-:W3:Y:S04]  /*05b0*/  LDG.E.U8 R0, desc[UR4][R4.64+0xef] ;  /* 0x0000ef0404007981 */ /* 0x000ee8000c1e1100 */
[----:B--2---:R-:W3:Y:S02]  /*05c0*/  LDG.E.U8 R13, desc[UR4][R6.64+0x3] ;  /* 0x00000304060d7981 */ /* 0x004ee4000c1e1100 */
[----:B---3--:R-:W-:Y:S01]  /*05d0*/  LOP3.LUT R13, R13, R0, RZ, 0x3c, !PT ;  /* 0x000000000d0d7212 */ /* 0x008fe200078e3cff */
[----:B------:R-:W-:-:S04]  /*05e0*/  IMAD.MOV.U32 R0, RZ, RZ, 0xd ;  /* 0x0000000dff007424 */ /* 0x000fc800078e00ff */
[----:B------:R1:W-:Y:S03]  /*05f0*/  STG.E.U8 desc[UR4][R6.64+0x3], R13 ;  /* 0x0000030d06007986 */ /* 0x0003e6000c101104 */
.L_x_1:
[----:B-1----:R-:W2:Y:S01]  /*0600*/  LDG.E.64 R6, desc[UR4][R2.64+0x10] ;  /* 0x0000100402067981 */ /* 0x002ea2000c1e1b00 */
[----:B0-----:R-:W0:Y:S03]  /*0610*/  LDCU.64 UR6, c[0x0][0x380] ;  /* 0x00007000ff0677ac */ /* 0x001e260008000a00 */
[----:B------:R-:W3:Y:S04]  /*0620*/  LDG.E.64 R4, desc[UR4][R2.64+0x18] ;  /* 0x0000180402047981 */ /* 0x000ee8000c1e1b00 */
[----:B--2---:R-:W2:Y:S04]  /*0630*/  LDG.E.U8 R17, desc[UR4][R6.64+0x1] ;  /* 0x0000010406117981 */ /* 0x004ea8000c1e1100 */
[----:B---3--:R-:W3:Y:S04]  /*0640*/  LDG.E.U8 R19, desc[UR4][R4.64+0x1] ;  /* 0x0000010404137981 */ /* 0x008ee8000c1e1100 */
[----:B--2---:R1:W-:Y:S04]  /*0650*/  STG.E.U8 desc[UR4][R4.64+0x1], R17 ;  /* 0x0000011104007986 */ /* 0x0043e8000c101104 */
[----:B------:R-:W2:Y:S04]  /*0660*/  LDG.E.64 R8, desc[UR4][R2.64+0x8] ;  /* 0x0000080402087981 */ /* 0x000ea8000c1e1b00 */
[----:B------:R-:W4:Y:S04]  /*0670*/  LDG.E.64 R10, desc[UR4][R2.64+0x10] ;  /* 0x00001004020a7981 */ /* 0x000f28000c1e1b00 */
[----:B--2---:R-:W4:Y:S04]  /*0680*/  LDG.E.U8 R9, desc[UR4][R8.64+0x1] ;  /* 0x0000010408097981 */ /* 0x004f28000c1e1100 */
[----:B----4-:R2:W-:Y:S04]  /*0690*/  STG.E.U8 desc[UR4][R10.64+0x1], R9 ;  /* 0x000001090a007986 */ /* 0x0105e8000c101104 */
[----:B------:R-:W4:Y:S04]  /*06a0*/  LDG.E.64 R12, desc[UR4][R2.64] ;  /* 0x00000004020c7981 */ /* 0x000f28000c1e1b00 */
[----:B------:R-:W5:Y:S04]  /*06b0*/  LDG.E.64 R14, desc[UR4][R2.64+0x8] ;  /* 0x00000804020e7981 */ /* 0x000f68000c1e1b00 */
[----:B----4-:R-:W5:Y:S04]  /*06c0*/  LDG.E.U8 R21, desc[UR4][R12.64+0x1] ;  /* 0x000001040c157981 */ /* 0x010f68000c1e1100 */
[----:B-----5:R4:W-:Y:S04]  /*06d0*/  STG.E.U8 desc[UR4][R14.64+0x1], R21 ;  /* 0x000001150e007986 */ /* 0x0209e8000c101104 */
[----:B------:R-:W3:Y:S04]  /*06e0*/  LDG.E.64 R6, desc[UR4][R2.64] ;  /* 0x0000000402067981 */ /* 0x000ee8000c1e1b00 */
[----:B---3--:R3:W-:Y:S04]  /*06f0*/  STG.E.U8 desc[UR4][R6.64+0x1], R19 ;  /* 0x0000011306007986 */ /* 0x0087e8000c101104 */
[----:B-1----:R-:W5:Y:S04]  /*0700*/  LDG.E.64 R16, desc[UR4][R2.64+0x10] ;  /* 0x0000100402107981 */ /* 0x002f68000c1e1b00 */
[----:B------:R-:W2:Y:S04]  /*0710*/  LDG.E.64 R4, desc[UR4][R2.64] ;  /* 0x0000000402047981 */ /* 0x000ea8000c1e1b00 */
[----:B-----5:R-:W5:Y:S04]  /*0720*/  LDG.E.U8 R17, desc[UR4][R16.64+0x2] ;  /* 0x0000020410117981 */ /* 0x020f68000c1e1100 */
[----:B--2---:R-:W2:Y:S04]  /*0730*/  LDG.E.U8 R23, desc[UR4][R4.64+0x2] ;  /* 0x0000020404177981 */ /* 0x004ea8000c1e1100 */
[----:B-----5:R1:W-:Y:S04]  /*0740*/  STG.E.U8 desc[UR4][R4.64+0x2], R17 ;  /* 0x0000021104007986 */ /* 0x0203e8000c101104 */
[----:B------:R-:W2:Y:S04]  /*0750*/  LDG.E.64 R8, desc[UR4][R2.64+0x10] ;  /* 0x0000100402087981 */ /* 0x000ea8000c1e1b00 */
[----:B--2---:R2:W-:Y:S04]  /*0760*/  STG.E.U8 desc[UR4][R8.64+0x2], R23 ;  /* 0x0000021708007986 */ /* 0x0045e8000c101104 */
[----:B------:R-:W4:Y:S04]  /*0770*/  LDG.E.64 R12, desc[UR4][R2.64+0x18] ;  /* 0x00001804020c7981 */ /* 0x000f28000c1e1b00 */
[----:B------:R-:W3:Y:S04]  /*0780*/  LDG.E.64 R10, desc[UR4][R2.64+0x8] ;  /* 0x00000804020a7981 */ /* 0x000ee8000c1e1b00 */
[----:B----4-:R-:W4:Y:S04]  /*0790*/  LDG.E.U8 R21, desc[UR4][R12.64+0x2] ;  /* 0x000002040c157981 */ /* 0x010f28000c1e1100 */
[----:B---3--:R-:W3:Y:S04]  /*07a0*/  LDG.E.U8 R19, desc[UR4][R10.64+0x2] ;  /* 0x000002040a137981 */ /* 0x008ee8000c1e1100 */
[----:B----4-:R4:W-:Y:S04]  /*07b0*/  STG.E.U8 desc[UR4][R10.64+0x2], R21 ;  /* 0x000002150a007986 */ /* 0x0109e8000c101104 */
[----:B------:R-:W3:Y:S04]  /*07c0*/  LDG.E.64 R6, desc[UR4][R2.64+0x18] ;  /* 0x0000180402067981 */ /* 0x000ee8000c1e1b00 */
[----:B---3--:R3:W-:Y:S04]  /*07d0*/  STG.E.U8 desc[UR4][R6.64+0x2], R19 ;  /* 0x0000021306007986 */ /* 0x0087e8000c101104 */
[----:B------:R-:W5:Y:S04]  /*07e0*/  LDG.E.64 R14, desc[UR4][R2.64+0x8] ;  /* 0x00000804020e7981 */ /* 0x000f68000c1e1b00 */
[----:B-1----:R-:W2:Y:S04]  /*07f0*/  LDG.E.64 R4, desc[UR4][R2.64] ;  /* 0x0000000402047981 */ /* 0x002ea8000c1e1b00 */
[----:B-----5:R-:W5:Y:S04]  /*0800*/  LDG.E.U8 R17, desc[UR4][R14.64+0x3] ;  /* 0x000003040e117981 */ /* 0x020f68000c1e1100 */
[----:B--2---:R-:W2:Y:S04]  /*0810*/  LDG.E.U8 R23, desc[UR4][R4.64+0x3] ;  /* 0x0000030404177981 */ /* 0x004ea8000c1e1100 */
[----:B-----5:R1:W-:Y:S04]  /*0820*/  STG.E.U8 desc[UR4][R4.64+0x3], R17 ;  /* 0x0000031104007986 */ /* 0x0203e8000c101104 */
[----:B------:R-:W5:Y:S04]  /*0830*/  LDG.E.64 R8, desc[UR4][R2.64+0x10] ;  /* 0x0000100402087981 */ /* 0x000f68000c1e1b00 */
[----:B------:R-:W4:Y:S04]  /*0840*/  LDG.E.64 R12, desc[UR4][R2.64+0x8] ;  /* 0x00000804020c7981 */ /* 0x000f28000c1e1b00 */
[----:B-----5:R-:W4:Y:S04]  /*0850*/  LDG.E.U8 R9, desc[UR4][R8.64+0x3] ;  /* 0x0000030408097981 */ /* 0x020f28000c1e1100 */
[----:B----4-:R4:W-:Y:S04]  /*0860*/  STG.E.U8 desc[UR4][R12.64+0x3], R9 ;  /* 0x000003090c007986 */ /* 0x0109e8000c101104 */
[----:B------:R-:W5:Y:S04]  /*0870*/  LDG.E.64 R10, desc[UR4][R2.64+0x18] ;  /* 0x00001804020a7981 */ /* 0x000f68000c1e1b00 */
[----:B---3--:R-:W3:Y:S04]  /*0880*/  LDG.E.64 R6, desc[UR4][R2.64+0x10] ;  /* 0x0000100402067981 */ /* 0x008ee8000c1e1b00 */
[----:B-----5:R-:W3:Y:S04]  /*0890*/  LDG.E.U8 R11, desc[UR4][R10.64+0x3] ;  /* 0x000003040a0b7981 */ /* 0x020ee8000c1e1100 */
[----:B---3--:R3:W-:Y:S04]  /*08a0*/  STG.E.U8 desc[UR4][R6.64+0x3], R11 ;  /* 0x0000030b06007986 */ /* 0x0087e8000c101104 */
[----:B------:R-:W2:Y:S04]  /*08b0*/  LDG.E.64 R14, desc[UR4][R2.64+0x18] ;  /* 0x00001804020e7981 */ /* 0x000ea8000c1e1b00 */
[----:B--2---:R-:W-:Y:S04]  /*08c0*/  STG.E.U8 desc[UR4][R14.64+0x3], R23 ;  /* 0x000003170e007986 */ /* 0x004fe8000c101104 */
[----:B-1----:R-:W2:Y:S04]  /*08d0*/  LDG.E.64 R4, desc[UR4][R2.64+0x18] ;  /* 0x0000180402047981 */ /* 0x002ea8000c1e1b00 */
[----:B----4-:R-:W4:Y:S04]  /*08e0*/  LDG.E.64 R8, desc[UR4][R2.64+0x20] ;  /* 0x0000200402087981 */ /* 0x010f28000c1e1b00 */
[----:B--2---:R-:W0:Y:S02]  /*08f0*/  LDG.E.S8 R4, desc[UR4][R4.64] ;  /* 0x0000000404047981 */ /* 0x004e24000c1e1300 */
[----:B0-----:R-:W-:-:S04]  /*0900*/  IADD3 R16, P0, PT, R4, UR6, RZ ;  /* 0x0000000604107c10 */ /* 0x001fc8000ff1e0ff */
[----:B------:R-:W-:-:S06]  /*0910*/  LEA.HI.X.SX32 R17, R4, UR7, 0x1, P0 ;  /* 0x0000000704117c11 */ /* 0x000fcc00080f0eff */
[----:B------:R-:W4:Y:S04]  /*0920*/  LDG.E.U8 R17, desc[UR4][R16.64] ;  /* 0x0000000410117981 */ /* 0x000f28000c1e1100 */
[----:B----4-:R0:W-:Y:S04]  /*0930*/  STG.E.U8 desc[UR4][R8.64], R17 ;  /* 0x0000001108007986 */ /* 0x0101e8000c101104 */
[----:B---3--:R-:W2:Y:S04]  /*0940*/  LDG.E.64 R6, desc[UR4][R2.64+0x18] ;  /* 0x0000180402067981 */ /* 0x008ea8000c1e1b00 */
[----:B------:R-:W3:Y:S04]  /*0950*/  LDG.E.64 R4, desc[UR4][R2.64+0x20] ;  /* 0x0000200402047981 */ /* 0x000ee8000c1e1b00 */
[----:B--2---:R-:W2:Y:S02]  /*0960*/  LDG.E.S8 R6, desc[UR4][R6.64+0x1] ;  /* 0x0000010406067981 */ /* 0x004ea4000c1e1300 */
[----:B--2---:R-:W-:-:S04]  /*0970*/  IADD3 R12, P0, PT, R6, UR6, RZ ;  /* 0x00000006060c7c10 */ /* 0x004fc8000ff1e0ff */
[----:B------:R-:W-:-:S06]  /*0980*/  LEA.HI.X.SX32 R13, R6, UR7, 0x1, P0 ;  /* 0x00000007060d7c11 */ /* 0x000fcc00080f0eff */
[----:B------:R-:W3:Y:S04]  /*0990*/  LDG.E.U8 R13, desc[UR4][R12.64] ;  /* 0x000000040c0d7981 */ /* 0x000ee8000c1e1100 */
[----:B---3--:R1:W-:Y:S04]  /*09a0*/  STG.E.U8 desc[UR4][R4.64+0x1], R13 ;  /* 0x0000010d04007986 */ /* 0x0083e8000c101104 */
[----:B------:R-:W2:Y:S04]  /*09b0*/  LDG.E.64 R10, desc[UR4][R2.64+0x18] ;  /* 0x00001804020a7981 */ /* 0x000ea8000c1e1b00 */
[----:B0-----:R-:W3:Y:S01]  /*09c0*/  LDG.E.64 R8, desc[UR4][R2.64+0x20] ;  /* 0x0000200402087981 */ /* 0x001ee2000c1e1b00 */
[----:B-1----:R-:W0:Y:S03]  /*09d0*/  LDC.64 R4, c[0x0][0x388] ;  /* 0x0000e200ff047b82 */ /* 0x002e260000000a00 */
[----:B--2---:R-:W2:Y:S02]  /*09e0*/  LDG.E.S8 R10, desc[UR4][R10.64+0x2] ;  /* 0x000002040a0a7981 */ /* 0x004ea4000c1e1300 */
[----:B--2---:R-:W-:-:S04]  /*09f0*/  IADD3 R14, P0, PT, R10, UR6, RZ ;  /* 0x000000060a0e7c10 */ /* 0x004fc8000ff1e0ff */
[----:B------:R-:W-:-:S06]  /*0a00*/  LEA.HI.X.SX32 R15, R10, UR7, 0x1, P0 ;  /* 0x000000070a0f7c11 */ /* 0x000fcc00080f0eff */
[----:B------:R-:W3:Y:S04]  /*0a10*/  LDG.E.U8 R15, desc[UR4][R14.64] ;  /* 0x000000040e0f7981 */ /* 0x000ee8000c1e1100 */
[----:B---3--:R1:W-:Y:S04]  /*0a20*/  STG.E.U8 desc[UR4][R8.64+0x2], R15 ;  /* 0x0000020f08007986 */ /* 0x0083e8000c101104 */
[----:B------:R-:W2:Y:S04]  /*0a30*/  LDG.E.64 R6, desc[UR4][R2.64+0x18] ;  /* 0x0000180402067981 */ /* 0x000ea8000c1e1b00 */
[----:B------:R-:W3:Y:S04]  /*0a40*/  LDG.E.64 R12, desc[UR4][R2.64+0x20] ;  /* 0x00002004020c7981 */ /* 0x000ee8000c1e1b00 */
[----:B--2---:R-:W2:Y:S02]  /*0a50*/  LDG.E.S8 R6, desc[UR4][R6.64+0x3] ;  /* 0x0000030406067981 */ /* 0x004ea4000c1e1300 */
[----:B--2---:R-:W-:-:S04]  /*0a60*/  IADD3 R16, P0, PT, R6, UR6, RZ ;  /* 0x0000000606107c10 */ /* 0x004fc8000ff1e0ff */
[----:B------:R-:W-:-:S06]  /*0a70*/  LEA.HI.X.SX32 R17, R6, UR7, 0x1, P0 ;  /* 0x0000000706117c11 */ /* 0x000fcc00080f0eff */
[----:B------:R-:W3:Y:S01]  /*0a80*/  LDG.E.U8 R17, desc[UR4][R16.64] ;  /* 0x0000000410117981 */ /* 0x000ee2000c1e1100 */
[----:B------:R-:W-:-:S03]  /*0a90*/  LOP3.LUT R19, R0, 0xff, RZ, 0xc0, !PT ;  /* 0x000000ff00137812 */ /* 0x000fc600078ec0ff */
[----:B---3--:R2:W-:Y:S04]  /*0aa0*/  STG.E.U8 desc[UR4][R12.64+0x3], R17 ;  /* 0x000003110c007986 */ /* 0x0085e8000c101104 */
[----:B------:R-:W3:Y:S01]  /*0ab0*/  LDG.E.64 R10, desc[UR4][R2.64] ;  /* 0x00000004020a7981 */ /* 0x000ee2000c1e1b00 */
[----:B0-----:R-:W-:-:S05]  /*0ac0*/  IMAD.WIDE.U32 R4, R19, 0x10, R4 ;  /* 0x0000001013047825 */ /* 0x001fca00078e0004 */
[----:B-1----:R-:W4:Y:S04]  /*0ad0*/  LDG.E.U8 R8, desc[UR4][R4.64] ;  /* 0x0000000404087981 */ /* 0x002f28000c1e1100 */
[----:B---3--:R-:W4:Y:S02]  /*0ae0*/  LDG.E.U8 R7, desc[UR4][R10.64] ;  /* 0x000000040a077981 */ /* 0x008f24000c1e1100 */
[----:B----4-:R-:W-:-:S05]  /*0af0*/  LOP3.LUT R15, R7, R8, RZ, 0x3c, !PT ;  /* 0x00000008070f7212 */ /* 0x010fca00078e3cff */
[----:B------:R0:W-:Y:S04]  /*0b00*/  STG.E.U8 desc[UR4][R10.64], R15 ;  /* 0x0000000f0a007986 */ /* 0x0001e8000c101104 */
[----:B------:R-:W3:Y:S04]  /*0b10*/  LDG.E.64 R6, desc[UR4][R2.64] ;  /* 0x0000000402067981 */ /* 0x000ee8000c1e1b00 */
[----:B------:R-:W2:Y:S04]  /*0b20*/  LDG.E.U8 R8, desc[UR4][R4.64+0x1] ;  /* 0x0000010404087981 */ /* 0x000ea8000c1e1100 */
[----:B---3--:R-:W2:Y:S02]  /*0b30*/  LDG.E.U8 R9, desc[UR4][R6.64+0x1] ;  /* 0x0000010406097981 */ /* 0x008ea4000c1e1100 */
[----:B--2---:R-:W-:-:S05]  /*0b40*/  LOP3.LUT R13, R9, R8, RZ, 0x3c, !PT ;  /* 0x00000008090d7212 */ /* 0x004fca00078e3cff */
        /* <DEDUP_REMOVED lines=66> */
[----:B------:R-:W2:Y:S04]  /*0f70*/  LDG.E.64 R12, desc[UR4][R2.64+0x18] ;  /* 0x00001804020c7981 */ /* 0x000ea8000c1e1b00 */
[----:B0-----:R-:W3:Y:S04]  /*0f80*/  LDG.E.U8 R10, desc[UR4][R4.64+0xf] ;  /* 0x00000f04040a7981 */ /* 0x001ee8000c1e1100 */
[----:B--2---:R-:W3:Y:S02]  /*0f90*/  LDG.E.U8 R11, desc[UR4][R12.64+0x3] ;  /* 0x000003040c0b7981 */ /* 0x004ee4000c1e1100 */
[----:B---3--:R-:W-:-:S05]  /*0fa0*/  LOP3.LUT R11, R11, R10, RZ, 0x3c, !PT ;  /* 0x0000000a0b0b7212 */ /* 0x008fca00078e3cff */
[----:B------:R1:W-:Y:S01]  /*0fb0*/  STG.E.U8 desc[UR4][R12.64+0x3], R11 ;  /* 0x0000030b0c007986 */ /* 0x0003e2000c101104 */
[----:B------:R-:W-:-:S07]  /*0fc0*/  PRMT R10, RZ, 0x7610, R10 ;  /* 0x00007610ff0a7816 */ /* 0x000fce000000000a */
.L_x_0:
[----:B0-----:R-:W-:-:S05]  /*0fd0*/  LOP3.LUT R5, R10, 0xff, RZ, 0xc0, !PT ;  /* 0x000000ff0a057812 */ /* 0x001fca00078ec0ff */
[----:B------:R-:W-:-:S05]  /*0fe0*/  IMAD.WIDE.U32 R4, R5, 0x8, R2 ;  /* 0x0000000805047825 */ /* 0x000fca00078e0002 */
[----:B-1----:R-:W2:Y:S04]  /*0ff0*/  LDG.E.64 R6, desc[UR4][R4.64] ;  /* 0x0000000404067981 */ /* 0x002ea8000c1e1b00 */
[----:B--2---:R-:W2:Y:S04]  /*1000*/  LDG.E.S8 R14, desc[UR4][R6.64] ;  /* 0x00000004060e7981 */ /* 0x004ea8000c1e1300 */
[----:B------:R-:W3:Y:S04]  /*1010*/  LDG.E.S8 R13, desc[UR4][R6.64+0x1] ;  /* 0x00000104060d7981 */ /* 0x000ee8000c1e1300 */
[----:B------:R-:W4:Y:S04]  /*1020*/  LDG.E.S8 R12, desc[UR4][R6.64+0x2] ;  /* 0x00000204060c7981 */ /* 0x000f28000c1e1300 */
[----:B------:R-:W5:Y:S01]  /*1030*/  LDG.E.S8 R27, desc[UR4][R6.64+0x3] ;  /* 0x00000304061b7981 */ /* 0x000f62000c1e1300 */
[C---:B--2---:R-:W-:Y:S01]  /*1040*/  IMAD.SHL.U32 R22, R14.reuse, 0x2, RZ ;  /* 0x000000020e167824 */ /* 0x044fe200078e00ff */
[----:B------:R-:W-:Y:S01]  /*1050*/  SHF.R.S32.HI R11, RZ, 0x7, R14 ;  /* 0x00000007ff0b7819 */ /* 0x000fe2000001140e */
[----:B------:R-:W-:-:S02]  /*1060*/  IMAD.SHL.U32 R15, R14, 0x4, RZ ;  /* 0x000000040e0f7824 */ /* 0x000fc400078e00ff */
[----:B------:R-:W-:Y:S01]  /*1070*/  IMAD.SHL.U32 R8, R14, 0x8, RZ ;  /* 0x000000080e087824 */ /* 0x000fe200078e00ff */
[----:B------:R-:W-:Y:S01]  /*1080*/  PRMT R21, R22, 0x8880, RZ ;  /* 0x0000888016157816 */ /* 0x000fe200000000ff */
[----:B---3--:R-:W-:Y:S01]  /*1090*/  IMAD.SHL.U32 R9, R13, 0x2, RZ ;  /* 0x000000020d097824 */ /* 0x008fe200078e00ff */
[C---:B------:R-:W-:Y:S02]  /*10a0*/  LOP3.LUT R16, R15.reuse, R22, RZ, 0x3c, !PT ;  /* 0x000000160f107212 */ /* 0x040fe400078e3cff */
[----:B------:R-:W-:Y:S02]  /*10b0*/  PRMT R19, R15, 0x8880, RZ ;  /* 0x000088800f137816 */ /* 0x000fe400000000ff */
[--C-:B------:R-:W-:Y:S01]  /*10c0*/  LOP3.LUT R18, R16, 0x1b, R11.reuse, 0x78, !PT ;  /* 0x0000001b10127812 */ /* 0x100fe200078e780b */
[----:B------:R-:W-:Y:S01]  /*10d0*/  IMAD.SHL.U32 R16, R13, 0x4, RZ ;  /* 0x000000040d107824 */ /* 0x000fe200078e00ff */
[----:B------:R-:W-:Y:S02]  /*10e0*/  LOP3.LUT R20, R15, R8, RZ, 0x3c, !PT ;  /* 0x000000080f147212 */ /* 0x000fe400078e3cff */
[----:B------:R-:W-:-:S02]  /*10f0*/  LOP3.LUT R17, R18, 0x36, R11, 0x78, !PT ;  /* 0x0000003612117812 */ /* 0x000fc400078e780b */
[----:B------:R-:W-:Y:S01]  /*1100*/  PRMT R15, R19, 0x7710, RZ ;  /* 0x00007710130f7816 */ /* 0x000fe200000000ff */
[----:B------:R-:W-:Y:S01]  /*1110*/  IMAD.MOV.U32 R19, RZ, RZ, R21 ;  /* 0x000000ffff137224 */ /* 0x000fe200078e0015 */
[----:B------:R-:W-:Y:S02]  /*1120*/  LOP3.LUT R18, R17, R8, RZ, 0x3c, !PT ;  /* 0x0000000811127212 */ /* 0x000fe400078e3cff */
[----:B------:R-:W-:Y:S02]  /*1130*/  LOP3.LUT R17, R8, 0x6c, R11, 0x78, !PT ;  /* 0x0000006c08117812 */ /* 0x000fe400078e780b */
[----:B------:R-:W-:Y:S02]  /*1140*/  SHF.R.U32.HI R15, RZ, 0x7, R15 ;  /* 0x00000007ff0f7819 */ /* 0x000fe4000001160f */
[----:B------:R-:W-:Y:S02]  /*1150*/  LOP3.LUT R24, R16, R17, R9, 0x96, !PT ;  /* 0x0000001110187212 */ /* 0x000fe400078e9609 */
[----:B------:R-:W-:-:S02]  /*1160*/  SHF.R.S32.HI R17, RZ, 0x7, R19 ;  /* 0x00000007ff117819 */ /* 0x000fc40000011413 */
[----:B------:R-:W-:Y:S02]  /*1170*/  LOP3.LUT R22, R22, R8, RZ, 0x3c, !PT ;  /* 0x0000000816167212 */ /* 0x000fe400078e3cff */
[----:B------:R-:W-:Y:S02]  /*1180*/  LOP3.LUT R20, R20, 0x36, R11, 0x78, !PT ;  /* 0x0000003614147812 */ /* 0x000fe400078e780b */
[----:B------:R-:W-:Y:S02]  /*1190*/  LOP3.LUT R15, R15, 0x1b, RZ, 0xc0, !PT ;  /* 0x0000001b0f0f7812 */ /* 0x000fe400078ec0ff */
[----:B------:R-:W-:Y:S02]  /*11a0*/  LOP3.LUT R24, R24, 0x36, R17, 0x78, !PT ;  /* 0x0000003618187812 */ /* 0x000fe400078e7811 */
[----:B------:R-:W-:Y:S02]  /*11b0*/  LOP3.LUT R22, R22, 0x1b, R11, 0x78, !PT ;  /* 0x0000001b16167812 */ /* 0x000fe400078e780b */
[----:B------:R-:W-:-:S02]  /*11c0*/  LOP3.LUT R20, R20, 0x1b, R17, 0x78, !PT ;  /* 0x0000001b14147812 */ /* 0x000fc400078e7811 */
[----:B------:R-:W-:Y:S02]  /*11d0*/  SHF.R.S32.HI R8, RZ, 0x7, R13 ;  /* 0x00000007ff087819 */ /* 0x000fe4000001140d */
[----:B------:R-:W-:Y:S02]  /*11e0*/  LOP3.LUT R18, R18, 0x1b, R17, 0x78, !PT ;  /* 0x0000001b12127812 */ /* 0x000fe400078e7811 */
[----:B------:R-:W-:Y:S02]  /*11f0*/  LOP3.LUT R19, R24, R15, RZ, 0x3c, !PT ;  /* 0x0000000f18137212 */ /* 0x000fe400078e3cff */
[--C-:B------:R-:W-:Y:S02]  /*1200*/  LOP3.LUT R26, R22, 0x6c, R11.reuse, 0x78, !PT ;  /* 0x0000006c161a7812 */ /* 0x100fe400078e780b */
[--C-:B------:R-:W-:Y:S02]  /*1210*/  LOP3.LUT R22, R20, 0x6c, R11.reuse, 0x78, !PT ;  /* 0x0000006c14167812 */ /* 0x100fe400078e780b */
[----:B------:R-:W-:Y:S01]  /*1220*/  LOP3.LUT R20, R18, 0x6c, R11, 0x78, !PT ;  /* 0x0000006c12147812 */ /* 0x000fe200078e780b */
[----:B------:R-:W-:Y:S01]  /*1230*/  IMAD.SHL.U32 R18, R13, 0x8, RZ ;  /* 0x000000080d127824 */ /* 0x000fe200078e00ff */
[----:B------:R-:W-:-:S02]  /*1240*/  LOP3.LUT R19, R19, 0x1b, R8, 0x78, !PT ;  /* 0x0000001b13137812 */ /* 0x000fc400078e7808 */
[--C-:B------:R-:W-:Y:S02]  /*1250*/  LOP3.LUT R21, R26, 0x36, R17.reuse, 0x78, !PT ;  /* 0x000000361a157812 */ /* 0x100fe400078e7811 */
[--C-:B------:R-:W-:Y:S02]  /*1260*/  LOP3.LUT R11, R22, 0x36, R17.reuse, 0x78, !PT ;  /* 0x00000036160b7812 */ /* 0x100fe400078e7811 */
[----:B------:R-:W-:Y:S02]  /*1270*/  LOP3.LUT R22, R20, 0x36, R17, 0x78, !PT ;  /* 0x0000003614167812 */ /* 0x000fe400078e7811 */
[----:B------:R-:W-:Y:S02]  /*1280*/  LOP3.LUT R19, R19, 0x36, R8, 0x78, !PT ;  /* 0x0000003613137812 */ /* 0x000fe400078e7808 */
[----:B------:R-:W-:Y:S02]  /*1290*/  LOP3.LUT R20, R18, R21, R16, 0x96, !PT ;  /* 0x0000001512147212 */ /* 0x000fe400078e9610 */
[----:B------:R-:W-:-:S02]  /*12a0*/  LOP3.LUT R11, R15, R11, R18, 0x96, !PT ;  /* 0x0000000b0f0b7212 */ /* 0x000fc400078e9612 */
[----:B------:R-:W-:Y:S02]  /*12b0*/  LOP3.LUT R22, R18, R22, R9, 0x96, !PT ;  /* 0x0000001612167212 */ /* 0x000fe400078e9609 */
[----:B------:R-:W-:Y:S02]  /*12c0*/  LOP3.LUT R21, R19, R18, RZ, 0x3c, !PT ;  /* 0x0000001213157212 */ /* 0x000fe400078e3cff */
[----:B------:R-:W-:Y:S01]  /*12d0*/  PRMT R18, R16, 0x8880, RZ ;  /* 0x0000888010127816 */ /* 0x000fe200000000ff */
[C---:B----4-:R-:W-:Y:S01]  /*12e0*/  IMAD.SHL.U32 R16, R12.reuse, 0x2, RZ ;  /* 0x000000020c107824 */ /* 0x050fe200078e00ff */
[----:B------:R-:W-:Y:S01]  /*12f0*/  PRMT R24, R9, 0x8880, RZ ;  /* 0x0000888009187816 */ /* 0x000fe200000000ff */
[----:B------:R-:W-:Y:S01]  /*1300*/  IMAD.SHL.U32 R9, R12, 0x4, RZ ;  /* 0x000000040c097824 */ /* 0x000fe200078e00ff */
[----:B------:R-:W-:Y:S02]  /*1310*/  PRMT R18, R18, 0x7710, RZ ;  /* 0x0000771012127816 */ /* 0x000fe400000000ff */
[----:B------:R-:W-:-:S02]  /*1320*/  LOP3.LUT R19, R11, 0x6c, R8, 0x78, !PT ;  /* 0x0000006c0b137812 */ /* 0x000fc400078e7808 */
[-C--:B------:R-:W-:Y:S02]  /*1330*/  LOP3.LUT R17, R20, R15.reuse, RZ, 0x3c, !PT ;  /* 0x0000000f14117212 */ /* 0x080fe400078e3cff */
[----:B------:R-:W-:Y:S02]  /*1340*/  LOP3.LUT R23, R22, R15, RZ, 0x3c, !PT ;  /* 0x0000000f16177212 */ /* 0x000fe400078e3cff */
[----:B------:R-:W-:Y:S02]  /*1350*/  SHF.R.U32.HI R15, RZ, 0x7, R18 ;  /* 0x00000007ff0f7819 */ /* 0x000fe40000011612 */
[----:B------:R-:W-:Y:S02]  /*1360*/  SHF.R.S32.HI R11, RZ, 0x7, R24 ;  /* 0x00000007ff0b7819 */ /* 0x000fe40000011418 */
[----:B------:R-:W-:Y:S01]  /*1370*/  LOP3.LUT R18, R9, R19, R16, 0x96, !PT ;  /* 0x0000001309127212 */ /* 0x000fe200078e9610 */
[----:B------:R-:W-:Y:S01]  /*1380*/  IMAD.SHL.U32 R19, R12, 0x8, RZ ;  /* 0x000000080c137824 */ /* 0x000fe200078e00ff */
[----:B------:R-:W-:-:S02]  /*1390*/  LOP3.LUT R21, R21, 0x6c, R8, 0x78, !PT ;  /* 0x0000006c15157812 */ /* 0x000fc400078e7808 */
[----:B------:R-:W-:Y:S02]  /*13a0*/  LOP3.LUT R15, R15, 0x1b, RZ, 0xc0, !PT ;  /* 0x0000001b0f0f7812 */ /* 0x000fe400078ec0ff */
[----:B------:R-:W-:Y:S02]  /*13b0*/  LOP3.LUT R20, R18, 0x36, R11, 0x78, !PT ;  /* 0x0000003612147812 */ /* 0x000fe400078e780b */
[----:B------:R-:W-:Y:S02]  /*13c0*/  LOP3.LUT R23, R23, 0x1b, R8, 0x78, !PT ;  /* 0x0000001b17177812 */ /* 0x000fe400078e7808 */
[----:B------:R-:W-:Y:S02]  /*13d0*/  LOP3.LUT R22, R19, R21, R16, 0x96, !PT ;  /* 0x0000001513167212 */ /* 0x000fe400078e9610 */
[----:B------:R-:W-:Y:S02]  /*13e0*/  LOP3.LUT R21, R20, R15, RZ, 0x3c, !PT ;  /* 0x0000000f14157212 */ /* 0x000fe400078e3cff */
[----:B------:R-:W-:-:S02]  /*13f0*/  LOP3.LUT R20, R23, 0x6c, R8, 0x78, !PT ;  /* 0x0000006c17147812 */ /* 0x000fc400078e7808 */
[----:B------:R-:W-:Y:S02]  /*1400*/  SHF.R.S32.HI R18, RZ, 0x7, R12 ;  /* 0x00000007ff127819 */ /* 0x000fe4000001140c */
[----:B------:R-:W-:Y:S02]  /*1410*/  LOP3.LUT R20, R19, R20, R9, 0x96, !PT ;  /* 0x0000001413147212 */ /* 0x000fe400078e9609 */
[----:B------:R-:W-:Y:S02]  /*1420*/  LOP3.LUT R17, R17, 0x36, R8, 0x78, !PT ;  /* 0x0000003611117812 */ /* 0x000fe400078e7808 */
[----:B------:R-:W-:Y:S02]  /*1430*/  LOP3.LUT R21, R21, 0x1b, R18, 0x78, !PT ;  /* 0x0000001b15157812 */ /* 0x000fe400078e7812 */
[----:B------:R-:W-:Y:S02]  /*1440*/  LOP3.LUT R20, R20, 0x36, R11, 0x78, !PT ;  /* 0x0000003614147812 */ /* 0x000fe400078e780b */
[----:B------:R-:W-:-:S02]  /*1450*/  LOP3.LUT R24, R17, 0x6c, R8, 0x78, !PT ;  /* 0x0000006c11187812 */ /* 0x000fc400078e7808 */
[----:B------:R-:W-:Y:S02]  /*1460*/  LOP3.LUT R8, R21, 0x36, R18, 0x78, !PT ;  /* 0x0000003615087812 */ /* 0x000fe400078e7812 */
[----:B------:R-:W-:Y:S02]  /*1470*/  LOP3.LUT R17, R20, R15, RZ, 0x3c, !PT ;  /* 0x0000000f14117212 */ /* 0x000fe400078e3cff */
[----:B------:R-:W-:Y:S02]  /*1480*/  LOP3.LUT R22, R22, 0x1b, R11, 0x78, !PT ;  /* 0x0000001b16167812 */ /* 0x000fe400078e780b */
[-C--:B------:R-:W-:Y:S02]  /*1490*/  LOP3.LUT R24, R24, R19.reuse, RZ, 0x3c, !PT ;  /* 0x0000001318187212 */ /* 0x080fe400078e3cff */
[----:B------:R-:W-:Y:S02]  /*14a0*/  LOP3.LUT R19, R8, R19, RZ, 0x3c, !PT ;  /* 0x0000001308137212 */ /* 0x000fe400078e3cff */
[----:B------:R-:W-:-:S02]  /*14b0*/  PRMT R20, R16, 0x8880, RZ ;  /* 0x0000888010147816 */ /* 0x000fc400000000ff */
[--C-:B------:R-:W-:Y:S02]  /*14c0*/  LOP3.LUT R17, R17, 0x36, R18.reuse, 0x78, !PT ;  /* 0x0000003611117812 */ /* 0x100fe400078e7812 */
[--C-:B------:R-:W-:Y:S02]  /*14d0*/  LOP3.LUT R22, R22, 0x36, R11.reuse, 0x78, !PT ;  /* 0x0000003616167812 */ /* 0x100fe400078e780b */
[----:B------:R-:W-:Y:S02]  /*14e0*/  LOP3.LUT R23, R24, 0x1b, R11, 0x78, !PT ;  /* 0x0000001b18177812 */ /* 0x000fe400078e780b */
[----:B------:R-:W-:Y:S01]  /*14f0*/  LOP3.LUT R24, R19, 0x6c, R18, 0x78, !PT ;  /* 0x0000006c13187812 */ /* 0x000fe200078e7812 */
[----:B------:R-:W-:Y:S01]  /*1500*/  IMAD.MOV.U32 R19, RZ, RZ, R20 ;  /* 0x000000ffff137224 */ /* 0x000fe200078e0014 */
[----:B------:R-:W-:Y:S01]  /*1510*/  LOP3.LUT R8, R17, 0x6c, R18, 0x78, !PT ;  /* 0x0000006c11087812 */ /* 0x000fe200078e7812 */
[C---:B-----5:R-:W-:Y:S01]  /*1520*/  IMAD.SHL.U32 R17, R27.reuse, 0x8, RZ ;  /* 0x000000081b117824 */ /* 0x060fe200078e00ff */
[----:B------:R-:W-:Y:S01]  /*1530*/  LOP3.LUT R21, R22, R15, RZ, 0x3c, !PT ;  /* 0x0000000f16157212 */ /* 0x000fe200078e3cff */
[----:B------:R-:W-:Y:S01]  /*1540*/  IMAD.SHL.U32 R20, R27, 0x4, RZ ;  /* 0x000000041b147824 */ /* 0x000fe200078e00ff */
[----:B------:R-:W-:-:S02]  /*1550*/  PRMT R22, R9, 0x8880, RZ ;  /* 0x0000888009167816 */ /* 0x000fc400000000ff */
[--C-:B------:R-:W-:Y:S02]  /*1560*/  LOP3.LUT R21, R21, 0x1b, R18.reuse, 0x78, !PT ;  /* 0x0000001b15157812 */ /* 0x100fe400078e7812 */
[----:B------:R-:W-:Y:S02]  /*1570*/  SHF.R.S32.HI R19, RZ, 0x7, R19 ;  /* 0x00000007ff137819 */ /* 0x000fe40000011413 */
[----:B------:R-:W-:Y:S02]  /*1580*/  LOP3.LUT R8, R8, R17, RZ, 0x3c, !PT ;  /* 0x0000001108087212 */ /* 0x000fe400078e3cff */
[----:B------:R-:W-:Y:S02]  /*1590*/  LOP3.LUT R26, R21, 0x6c, R18, 0x78, !PT ;  /* 0x0000006c151a7812 */ /* 0x000fe400078e7812 */
[----:B------:R-:W-:Y:S02]  /*15a0*/  PRMT R22, R22, 0x7710, RZ ;  /* 0x0000771016167816 */ /* 0x000fe400000000ff */
[----:B------:R-:W-:-:S02]  /*15b0*/  SHF.R.S32.HI R21, RZ, 0x7, R27 ;  /* 0x00000007ff157819 */ /* 0x000fc4000001141b */
[----:B------:R-:W-:Y:S02]  /*15c0*/  LOP3.LUT R8, R8, 0x1b, R19, 0x78, !PT ;  /* 0x0000001b08087812 */ /* 0x000fe400078e7813 */
[----:B------:R-:W-:Y:S01]  /*15d0*/  LOP3.LUT R16, R23, 0x6c, R18, 0x78, !PT ;  /* 0x0000006c17107812 */ /* 0x000fe200078e7812 */
[----:B------:R-:W-:Y:S01]  /*15e0*/  IMAD.SHL.U32 R18, R27, 0x2, RZ ;  /* 0x000000021b127824 */ /* 0x000fe200078e00ff */
[----:B------:R-:W-:Y:S02]  /*15f0*/  PRMT R9, R20, 0x8880, RZ ;  /* 0x0000888014097816 */ /* 0x000fe400000000ff */
[----:B------:R-:W-:Y:S02]  /*1600*/  SHF.R.U32.HI R22, RZ, 0x7, R22 ;  /* 0x00000007ff167819 */ /* 0x000fe40000011616 */
[----:B------:R-:W-:Y:S02]  /*1610*/  LOP3.LUT R28, R8, 0x6c, R21, 0x78, !PT ;  /* 0x0000006c081c7812 */ /* 0x000fe400078e7815 */
[----:B------:R-:W-:-:S02]  /*1620*/  PRMT R8, R9, 0x7710, RZ ;  /* 0x0000771009087816 */ /* 0x000fc400000000ff */
[----:B------:R-:W-:Y:S02]  /*1630*/  PRMT R23, R18, 0x8880, RZ ;  /* 0x0000888012177816 */ /* 0x000fe400000000ff */
[----:B------:R-:W-:Y:S02]  /*1640*/  LOP3.LUT R22, R22, 0x1b, RZ, 0xc0, !PT ;  /* 0x0000001b16167812 */ /* 0x000fe400078ec0ff */
[----:B------:R-:W-:Y:S02]  /*1650*/  LOP3.LUT R9, R28, 0x36, R19, 0x78, !PT ;  /* 0x000000361c097812 */ /* 0x000fe400078e7813 */
[----:B------:R-:W-:Y:S02]  /*1660*/  SHF.R.S32.HI R23, RZ, 0x7, R23 ;  /* 0x00000007ff177819 */ /* 0x000fe40000011417 */
[----:B------:R-:W-:Y:S02]  /*1670*/  SHF.R.U32.HI R8, RZ, 0x7, R8 ;  /* 0x00000007ff087819 */ /* 0x000fe40000011608 */
[----:B------:R-:W-:-:S02]  /*1680*/  LOP3.LUT R28, R9, R22, RZ, 0x3c, !PT ;  /* 0x00000016091c7212 */ /* 0x000fc400078e3cff */
[----:B------:R-:W-:Y:S02]  /*1690*/  LOP3.LUT R25, R8, 0x1b, RZ, 0xc0, !PT ;  /* 0x0000001b08197812 */ /* 0x000fe400078ec0ff */
[----:B------:R-:W-:-:S04]  /*16a0*/  LOP3.LUT R28, R28, 0x36, R23, 0x78, !PT ;  /* 0x000000361c1c7812 */ /* 0x000fc800078e7817 */
[----:B------:R-:W-:-:S04]  /*16b0*/  LOP3.LUT R28, R13, R28, R25, 0x96, !PT ;  /* 0x0000001c0d1c7212 */ /* 0x000fc800078e9619 */
[----:B------:R-:W-:-:S05]  /*16c0*/  LOP3.LUT R29, R27, R28, R12, 0x96, !PT ;  /* 0x0000001c1b1d7212 */ /* 0x000fca00078e960c */
[----:B------:R0:W-:Y:S04]  /*16d0*/  STG.E.U8 desc[UR4][R6.64], R29 ;  /* 0x0000001d06007986 */ /* 0x0001e8000c101104 */
[----:B------:R-:W2:Y:S01]  /*16e0*/  LDG.E.64 R8, desc[UR4][R4.64] ;  /* 0x0000000404087981 */ /* 0x000ea2000c1e1b00 */
[----:B------:R-:W-:-:S04]  /*16f0*/  LOP3.LUT R26, R17, R26, R20, 0x96, !PT ;  /* 0x0000001a111a7212 */ /* 0x000fc800078e9614 */
[----:B------:R-:W-:-:S04]  /*1700*/  LOP3.LUT R26, R26, 0x36, R19, 0x78, !PT ;  /* 0x000000361a1a7812 */ /* 0x000fc800078e7813 */
[----:B------:R-:W-:-:S04]  /*1710*/  LOP3.LUT R26, R26, R22, RZ, 0x3c, !PT ;  /* 0x000000161a1a7212 */ /* 0x000fc800078e3cff */
[----:B------:R-:W-:-:S04]  /*1720*/  LOP3.LUT R26, R26, 0x36, R21, 0x78, !PT ;  /* 0x000000361a1a7812 */ /* 0x000fc800078e7815 */
[----:B------:R-:W-:-:S04]  /*1730*/  LOP3.LUT R26, R26, 0x6c, R21, 0x78, !PT ;  /* 0x0000006c1a1a7812 */ /* 0x000fc800078e7815 */
[----:B------:R-:W-:-:S04]  /*1740*/  LOP3.LUT R26, R26, 0x1b, R23, 0x78, !PT ;  /* 0x0000001b1a1a7812 */ /* 0x000fc800078e7817 */
[----:B------:R-:W-:-:S04]  /*1750*/  LOP3.LUT R26, R26, 0x36, R23, 0x78, !PT ;  /* 0x000000361a1a7812 */ /* 0x000fc800078e7817 */
[----:B------:R-:W-:-:S04]  /*1760*/  LOP3.LUT R26, R14, R26, R25, 0x96, !PT ;  /* 0x0000001a0e1a7212 */ /* 0x000fc800078e9619 */
[----:B------:R-:W-:Y:S02]  /*1770*/  LOP3.LUT R26, R27, R26, R12, 0x96, !PT ;  /* 0x0000001a1b1a7212 */ /* 0x000fe400078e960c */
[----:B------:R-:W-:-:S03]  /*1780*/  LOP3.LUT R24, R17, R24, R18, 0x96, !PT ;  /* 0x0000001811187212 */ /* 0x000fc600078e9612 */
[----:B--2---:R-:W-:Y:S04]  /*1790*/  STG.E.U8 desc[UR4][R8.64+0x1], R26 ;  /* 0x0000011a08007986 */ /* 0x004fe8000c101104 */
[----:B0-----:R-:W2:Y:S01]  /*17a0*/  LDG.E.64 R6, desc[UR4][R4.64] ;  /* 0x0000000404067981 */ /* 0x001ea2000c1e1b00 */
[----:B------:R-:W-:-:S04]  /*17b0*/  LOP3.LUT R24, R24, 0x1b, R19, 0x78, !PT ;  /* 0x0000001b18187812 */ /* 0x000fc800078e7813 */
[----:B------:R-:W-:-:S04]  /*17c0*/  LOP3.LUT R29, R24, 0x36, R19, 0x78, !PT ;  /* 0x00000036181d7812 */ /* 0x000fc800078e7813 */
[----:B------:R-:W-:-:S04]  /*17d0*/  LOP3.LUT R24, R29, R22, RZ, 0x3c, !PT ;  /* 0x000000161d187212 */ /* 0x000fc800078e3cff */
[----:B------:R-:W-:-:S04]  /*17e0*/  LOP3.LUT R24, R24, 0x1b, R21, 0x78, !PT ;  /* 0x0000001b18187812 */ /* 0x000fc800078e7815 */
[----:B------:R-:W-:-:S04]  /*17f0*/  LOP3.LUT R24, R24, 0x6c, R21, 0x78, !PT ;  /* 0x0000006c18187812 */ /* 0x000fc800078e7815 */
[----:B------:R-:W-:-:S04]  /*1800*/  LOP3.LUT R24, R24, 0x36, R23, 0x78, !PT ;  /* 0x0000003618187812 */ /* 0x000fc800078e7817 */
[----:B------:R-:W-:-:S04]  /*1810*/  LOP3.LUT R24, R14, R24, R25, 0x96, !PT ;  /* 0x000000180e187212 */ /* 0x000fc800078e9619 */
[----:B------:R-:W-:Y:S02]  /*1820*/  LOP3.LUT R27, R27, R24, R13, 0x96, !PT ;  /* 0x000000181b1b7212 */ /* 0x000fe400078e960d */
[----:B------:R-:W-:-:S04]  /*1830*/  LOP3.LUT R16, R16, 0x36, R11, 0x78, !PT ;  /* 0x0000003610107812 */ /* 0x000fc800078e780b */
[----:B------:R-:W-:-:S04]  /*1840*/  LOP3.LUT R15, R18, R16, R15, 0x96, !PT ;  /* 0x00000010120f7212 */ /* 0x000fc800078e960f */
[----:B------:R-:W-:Y:S01]  /*1850*/  LOP3.LUT R20, R15, R20, RZ, 0x3c, !PT ;  /* 0x000000140f147212 */ /* 0x000fe200078e3cff */
[----:B--2---:R0:W-:Y:S04]  /*1860*/  STG.E.U8 desc[UR4][R6.64+0x2], R27 ;  /* 0x0000021b06007986 */ /* 0x0041e8000c101104 */
[----:B------:R-:W2:Y:S01]  /*1870*/  LDG.E.64 R4, desc[UR4][R4.64] ;  /* 0x0000000404047981 */ /* 0x000ea2000c1e1b00 */
[----:B------:R-:W-:-:S04]  /*1880*/  LOP3.LUT R19, R20, 0x36, R19, 0x78, !PT ;  /* 0x0000003614137812 */ /* 0x000fc800078e7813 */
[----:B------:R-:W-:Y:S02]  /*1890*/  LOP3.LUT R22, R19, R22, RZ, 0x3c, !PT ;  /* 0x0000001613167212 */ /* 0x000fe400078e3cff */
[C---:B0-----:R-:W-:Y:S01]  /*18a0*/  LOP3.LUT R6, R10.reuse, 0xff, RZ, 0xc0, !PT ;  /* 0x000000ff0a067812 */ /* 0x041fe200078ec0ff */
[----:B------:R-:W-:Y:S01]  /*18b0*/  VIADD R10, R10, 0x1 ;  /* 0x000000010a0a7836 */ /* 0x000fe20000000000 */
[--C-:B------:R-:W-:Y:S02]  /*18c0*/  LOP3.LUT R22, R22, 0x1b, R21.reuse, 0x78, !PT ;  /* 0x0000001b16167812 */ /* 0x100fe400078e7815 */
[----:B------:R-:W-:Y:S02]  /*18d0*/  ISETP.GE.U32.AND P0, PT, R6, 0x3, PT ;  /* 0x000000030600780c */ /* 0x000fe40003f06070 */
[----:B------:R-:W-:-:S04]  /*18e0*/  LOP3.LUT R22, R22, 0x36, R21, 0x78, !PT ;  /* 0x0000003616167812 */ /* 0x000fc800078e7815 */
[----:B------:R-:W-:-:S04]  /*18f0*/  LOP3.LUT R22, R22, R17, RZ, 0x3c, !PT ;  /* 0x0000001116167212 */ /* 0x000fc800078e3cff */
[----:B------:R-:W-:-:S04]  /*1900*/  LOP3.LUT R22, R22, 0x6c, R21, 0x78, !PT ;  /* 0x0000006c16167812 */ /* 0x000fc800078e7815 */
[----:B------:R-:W-:-:S04]  /*1910*/  LOP3.LUT R22, R22, 0x1b, R23, 0x78, !PT ;  /* 0x0000001b16167812 */ /* 0x000fc800078e7817 */
[----:B------:R-:W-:-:S04]  /*1920*/  LOP3.LUT R22, R22, 0x36, R23, 0x78, !PT ;  /* 0x0000003616167812 */ /* 0x000fc800078e7817 */
[----:B------:R-:W-:-:S04]  /*1930*/  LOP3.LUT R22, R14, R22, R25, 0x96, !PT ;  /* 0x000000160e167212 */ /* 0x000fc800078e9619 */
[----:B------:R-:W-:-:S05]  /*1940*/  LOP3.LUT R13, R12, R22, R13, 0x96, !PT ;  /* 0x000000160c0d7212 */ /* 0x000fca00078e960d */
[----:B--2---:R0:W-:Y:S01]  /*1950*/  STG.E.U8 desc[UR4][R4.64+0x3], R13 ;  /* 0x0000030d04007986 */ /* 0x0041e2000c101104 */
[----:B------:R-:W-:Y:S05]  /*1960*/  @!P0 BRA `(.L_x_0) ;  /* 0xfffffff400988947 */ /* 0x000fea000383ffff */
[----:B------:R-:W-:-:S05]  /*1970*/  VIADD R0, R0, 0xffffffff ;  /* 0xffffffff00007836 */ /* 0x000fca0000000000 */
[----:B------:R-:W-:-:S13]  /*1980*/  LOP3.LUT P0, RZ, R0, 0xff, RZ, 0xc0, !PT ;  /* 0x000000ff00ff7812 */ /* 0x000fda000780c0ff */
[----:B------:R-:W-:Y:S05]  /*1990*/  @P0 BRA `(.L_x_1) ;  /* 0xffffffec00180947 */ /* 0x000fea000383ffff */
[----:B------:R-:W2:Y:S01]  /*19a0*/  LDG.E.64 R6, desc[UR4][R2.64+0x10] ;  /* 0x0000100402067981 */ /* 0x000ea2000c1e1b00 */
[----:B------:R-:W1:Y:S03]  /*19b0*/  LDCU.64 UR6, c[0x0][0x380] ;  /* 0x00007000ff0677ac */ /* 0x000e660008000a00 */
[----:B0-----:R-:W3:Y:S04]  /*19c0*/  LDG.E.64 R4, desc[UR4][R2.64+0x18] ;  /* 0x0000180402047981 */ /* 0x001ee8000c1e1b00 */
        /* <DEDUP_REMOVED lines=13> */
[----:B0-----:R-:W5:Y:S04]  /*1aa0*/  LDG.E.64 R16, desc[UR4][R2.64+0x10] ;  /* 0x0000100402107981 */ /* 0x001f68000c1e1b00 */
        /* <DEDUP_REMOVED lines=14> */
[----:B0-----:R-:W2:Y:S04]  /*1b90*/  LDG.E.64 R4, desc[UR4][R2.64] ;  /* 0x0000000402047981 */ /* 0x001ea8000c1e1b00 */
        /* <DEDUP_REMOVED lines=13> */
[----:B0-----:R-:W2:Y:S04]  /*1c70*/  LDG.E.64 R4, desc[UR4][R2.64+0x18] ;  /* 0x0000180402047981 */ /* 0x001ea8000c1e1b00 */
[----:B----4-:R-:W4:Y:S04]  /*1c80*/  LDG.E.64 R8, desc[UR4][R2.64+0x20] ;  /* 0x0000200402087981 */ /* 0x010f28000c1e1b00 */
[----:B--2---:R-:W1:Y:S02]  /*1c90*/  LDG.E.S8 R4, desc[UR4][R4.64] ;  /* 0x0000000404047981 */ /* 0x004e64000c1e1300 */
[----:B-1----:R-:W-:-:S04]  /*1ca0*/  IADD3 R16, P0, PT, R4, UR6, RZ ;  /* 0x0000000604107c10 */ /* 0x002fc8000ff1e0ff */
        /* <DEDUP_REMOVED lines=11> */
[----:B0-----:R-:W3:Y:S04]  /*1d60*/  LDG.E.64 R8, desc[UR4][R2.64+0x20] ;  /* 0x0000200402087981 */ /* 0x001ee8000c1e1b00 */
[----:B--2---:R-:W2:Y:S02]  /*1d70*/  LDG.E.S8 R10, desc[UR4][R10.64+0x2] ;  /* 0x000002040a0a7981 */ /* 0x004ea4000c1e1300 */
[----:B--2---:R-:W-:-:S04]  /*1d80*/  IADD3 R14, P0, PT, R10, UR6, RZ ;  /* 0x000000060a0e7c10 */ /* 0x004fc8000ff1e0ff */
[----:B------:R-:W-:-:S06]  /*1d90*/  LEA.HI.X.SX32 R15, R10, UR7, 0x1, P0 ;  /* 0x000000070a0f7c11 */ /* 0x000fcc00080f0eff */
[----:B------:R-:W3:Y:S04]  /*1da0*/  LDG.E.U8 R15, desc[UR4][R14.64] ;  /* 0x000000040e0f7981 */ /* 0x000ee8000c1e1100 */
[----:B---3--:R0:W-:Y:S04]  /*1db0*/  STG.E.U8 desc[UR4][R8.64+0x2], R15 ;  /* 0x0000020f08007986 */ /* 0x0081e8000c101104 */
[----:B------:R-:W2:Y:S04]  /*1dc0*/  LDG.E.64 R6, desc[UR4][R2.64+0x18] ;  /* 0x0000180402067981 */ /* 0x000ea8000c1e1b00 */
[----:B-1----:R-:W3:Y:S04]  /*1dd0*/  LDG.E.64 R12, desc[UR4][R2.64+0x20] ;  /* 0x00002004020c7981 */ /* 0x002ee8000c1e1b00 */
[----:B--2---:R-:W2:Y:S02]  /*1de0*/  LDG.E.S8 R6, desc[UR4][R6.64+0x3] ;  /* 0x0000030406067981 */ /* 0x004ea4000c1e1300 */
[----:B--2---:R-:W-:-:S04]  /*1df0*/  IADD3 R16, P0, PT, R6, UR6, RZ ;  /* 0x0000000606107c10 */ /* 0x004fc8000ff1e0ff */
[----:B------:R-:W-:-:S06]  /*1e00*/  LEA.HI.X.SX32 R17, R6, UR7, 0x1, P0 ;  /* 0x0000000706117c11 */ /* 0x000fcc00080f0eff */
[----:B------:R-:W3:Y:S01]  /*1e10*/  LDG.E.U8 R17, desc[UR4][R16.64] ;  /* 0x0000000410117981 */ /* 0x000ee2000c1e1100 */
[----:B------:R-:W1:Y:S03]  /*1e20*/  LDC.64 R4, c[0x0][0x388] ;  /* 0x0000e200ff047b82 */ /* 0x000e660000000a00 */
[----:B---3--:R2:W-:Y:S04]  /*1e30*/  STG.E.U8 desc[UR4][R12.64+0x3], R17 ;  /* 0x000003110c007986 */ /* 0x0085e8000c101104 */
[----:B------:R-:W0:Y:S04]  /*1e40*/  LDG.E.64 R10, desc[UR4][R2.64] ;  /* 0x00000004020a7981 */ /* 0x000e28000c1e1b00 */
[----:B-1----:R-:W3:Y:S04]  /*1e50*/  LDG.E.U8 R0, desc[UR4][R4.64] ;  /* 0x0000000404007981 */ /* 0x002ee8000c1e1100 */
[----:B0-----:R-:W3:Y:S02]  /*1e60*/  LDG.E.U8 R9, desc[UR4][R10.64] ;  /* 0x000000040a097981 */ /* 0x001ee4000c1e1100 */
[----:B---3--:R-:W-:-:S05]  /*1e70*/  LOP3.LUT R15, R9, R0, RZ, 0x3c, !PT ;  /* 0x00000000090f7212 */ /* 0x008fca00078e3cff */
[----:B------:R0:W-:Y:S04]  /*1e80*/  STG.E.U8 desc[UR4][R10.64], R15 ;  /* 0x0000000f0a007986 */ /* 0x0001e8000c101104 */
[----:B------:R-:W3:Y:S04]  /*1e90*/  LDG.E.64 R6, desc[UR4][R2.64] ;  /* 0x0000000402067981 */ /* 0x000ee8000c1e1b00 */
[----:B------:R-:W4:Y:S04]  /*1ea0*/  LDG.E.U8 R0, desc[UR4][R4.64+0x1] ;  /* 0x0000010404007981 */ /* 0x000f28000c1e1100 */
[----:B---3--:R-:W4:Y:S02]  /*1eb0*/  LDG.E.U8 R9, desc[UR4][R6.64+0x1] ;  /* 0x0000010406097981 */ /* 0x008f24000c1e1100 */
[----:B----4-:R-:W-:-:S05]  /*1ec0*/  LOP3.LUT R19, R9, R0, RZ, 0x3c, !PT ;  /* 0x0000000009137212 */ /* 0x010fca00078e3cff */
        /* <DEDUP_REMOVED lines=60> */
[----:B------:R-:W-:Y:S04]  /*2290*/  STG.E.U8 desc[UR4][R6.64+0x1], R17 ;  /* 0x0000011106007986 */ /* 0x000fe8000c101104 */
[----:B--2---:R-:W2:Y:S04]  /*22a0*/  LDG.E.64 R8, desc[UR4][R2.64+0x18] ;  /* 0x0000180402087981 */ /* 0x004ea8000c1e1b00 */
[----:B------:R-:W3:Y:S04]  /*22b0*/  LDG.E.U8 R0, desc[UR4][R4.64+0xe] ;  /* 0x00000e0404007981 */ /* 0x000ee8000c1e1100 */
[----:B--2---:R-:W3:Y:S02]  /*22c0*/  LDG.E.U8 R13, desc[UR4][R8.64+0x2] ;  /* 0x00000204080d7981 */ /* 0x004ee4000c1e1100 */
[----:B---3--:R-:W-:-:S05]  /*22d0*/  LOP3.LUT R13, R13, R0, RZ, 0x3c, !PT ;  /* 0x000000000d0d7212 */ /* 0x008fca00078e3cff */
[----:B------:R-:W-:Y:S04]  /*22e0*/  STG.E.U8 desc[UR4][R8.64+0x2], R13 ;  /* 0x0000020d08007986 */ /* 0x000fe8000c101104 */
[----:B0-----:R-:W2:Y:S04]  /*22f0*/  LDG.E.64 R10, desc[UR4][R2.64+0x18] ;  /* 0x00001804020a7981 */ /* 0x001ea8000c1e1b00 */
[----:B------:R-:W3:Y:S04]  /*2300*/  LDG.E.U8 R0, desc[UR4][R4.64+0xf] ;  /* 0x00000f0404007981 */ /* 0x000ee8000c1e1100 */
[----:B--2---:R-:W3:Y:S02]  /*2310*/  LDG.E.U8 R15, desc[UR4][R10.64+0x3] ;  /* 0x000003040a0f7981 */ /* 0x004ee4000c1e1100 */
[----:B---3--:R-:W-:-:S05]  /*2320*/  LOP3.LUT R15, R15, R0, RZ, 0x3c, !PT ;  /* 0x000000000f0f7212 */ /* 0x008fca00078e3cff */
[----:B------:R-:W-:Y:S01]  /*2330*/  STG.E.U8 desc[UR4][R10.64+0x3], R15 ;  /* 0x0000030f0a007986 */ /* 0x000fe2000c101104 */
[----:B------:R-:W-:Y:S05]  /*2340*/  EXIT ;  /* 0x000000000000794d */ /* 0x000fea0003800000 */
.L_x_2:
[----:B------:R-:W-:-:S00]  /*2350*/  BRA `(.L_x_2) ;  /* 0xfffffffc00fc7947 */ /* 0x000fc0000383ffff */
[----:B------:R-:W-:-:S00]  /*2360*/  NOP ;  /* 0x0000000000007918 */ /* 0x000fc00000000000 */
        /* <DEDUP_REMOVED lines=9> */
.L_x_3:


//--------------------- .nv.shared.reserved.0     --------------------------
	.section	.nv.shared.reserved.0,"aw",@nobits
	.weak		__nv_reservedSMEM_offset_0_alias
	.size		__nv_reservedSMEM_offset_0_alias, 0, 64
	.other		__nv_reservedSMEM_offset_0_alias,@"STO_CUDA_RESERVED_SHARED STV_DEFAULT"
__nv_reservedSMEM_offset_0_alias:
	.zero		0
	.zero		64


//--------------------- .nv.constant0._Z14kernel_decryptPKhPhS1_S1_m --------------------------
	.section	.nv.constant0._Z14kernel_decryptPKhPhS1_S1_m,"a",@progbits
	.sectionflags	@""
	.align	4
.nv.constant0._Z14kernel_decryptPKhPhS1_S1_m:
	.zero		936


//--------------------- SYMBOLS --------------------------

	.type		.nv.reservedSmem.offset0,@object
	.size		.nv.reservedSmem.offset0,0x4
